//
// Generated by NVIDIA NVVM Compiler
//
// Compiler Build ID: CL-36424714
// Cuda compilation tools, release 13.0, V13.0.88
// Based on NVVM 20.0.0
//

.version 9.0
.target sm_100
.address_size 64

	// .globl	coulomb_kernel
.global .align 8 .f64 SOFTENING_FACTOR = 0d3D719799812DEA11;

.visible .entry coulomb_kernel(
	.param .u64 .ptr .align 1 coulomb_kernel_param_0,
	.param .u64 .ptr .align 1 coulomb_kernel_param_1,
	.param .u64 .ptr .align 1 coulomb_kernel_param_2,
	.param .u64 .ptr .align 1 coulomb_kernel_param_3,
	.param .u64 coulomb_kernel_param_4,
	.param .u64 coulomb_kernel_param_5
)
{
	.reg .pred 	%p<11>;
	.reg .b32 	%r<7>;
	.reg .b32 	%f<15>;
	.reg .b64 	%rd<46>;
	.reg .b64 	%fd<125>;

	ld.param.u64 	%rd26, [coulomb_kernel_param_1];
	ld.param.u64 	%rd23, [coulomb_kernel_param_2];
	ld.param.u64 	%rd27, [coulomb_kernel_param_3];
	ld.param.u64 	%rd24, [coulomb_kernel_param_4];
	ld.param.u64 	%rd25, [coulomb_kernel_param_5];
	cvta.to.global.u64 	%rd1, %rd27;
	cvta.to.global.u64 	%rd2, %rd26;
	mov.u32 	%r2, %ctaid.x;
	mov.u32 	%r3, %ntid.x;
	mov.u32 	%r4, %tid.x;
	mad.lo.s32 	%r5, %r2, %r3, %r4;
	cvt.u64.u32 	%rd40, %r5;
	mov.u32 	%r6, %nctaid.x;
	mul.lo.s32 	%r1, %r3, %r6;
	setp.le.u64 	%p1, %rd25, %rd40;
	setp.eq.s64 	%p2, %rd24, 0;
	or.pred  	%p3, %p1, %p2;
	@%p3 bra 	$L__BB0_11;
	and.b64  	%rd4, %rd24, -4;
	cvt.u64.u32 	%rd5, %r1;
	cvta.to.global.u64 	%rd6, %rd23;
$L__BB0_2:
	ld.param.u64 	%rd39, [coulomb_kernel_param_0];
	setp.lt.u64 	%p4, %rd24, 4;
	mad.lo.s64 	%rd8, %rd40, 24, %rd6;
	cvta.to.global.u64 	%rd29, %rd39;
	shl.b64 	%rd30, %rd40, 3;
	add.s64 	%rd9, %rd29, %rd30;
	mov.b64 	%rd45, 0;
	@%p4 bra 	$L__BB0_5;
	add.s64 	%rd42, %rd2, 48;
	add.s64 	%rd41, %rd1, 16;
	ld.global.f64 	%fd124, [%rd9];
	mov.u64 	%rd43, %rd4;
$L__BB0_4:
	.pragma "nounroll";
	ld.global.f64 	%fd4, [%rd8];
	ld.global.f64 	%fd5, [%rd8+8];
	ld.global.f64 	%fd6, [%rd8+16];
	ld.global.f64 	%fd7, [%rd42+-48];
	ld.global.f64 	%fd8, [%rd42+-40];
	ld.global.f64 	%fd9, [%rd42+-32];
	ld.global.f64 	%fd10, [%rd41+-16];
	sub.f64 	%fd11, %fd7, %fd4;
	sub.f64 	%fd12, %fd8, %fd5;
	sub.f64 	%fd13, %fd9, %fd6;
	mul.f64 	%fd14, %fd12, %fd12;
	fma.rn.f64 	%fd15, %fd11, %fd11, %fd14;
	fma.rn.f64 	%fd16, %fd13, %fd13, %fd15;
	cvt.rn.f32.f64 	%f1, %fd16;
	sqrt.rn.f32 	%f2, %f1;
	cvt.f64.f32 	%fd17, %f2;
	add.f64 	%fd18, %fd17, 0d3D719799812DEA11;
	div.rn.f64 	%fd19, %fd10, %fd18;
	add.f64 	%fd20, %fd124, %fd19;
	st.global.f64 	[%rd9], %fd20;
	ld.global.f64 	%fd21, [%rd8];
	ld.global.f64 	%fd22, [%rd8+8];
	ld.global.f64 	%fd23, [%rd8+16];
	ld.global.f64 	%fd24, [%rd42+-24];
	ld.global.f64 	%fd25, [%rd42+-16];
	ld.global.f64 	%fd26, [%rd42+-8];
	ld.global.f64 	%fd27, [%rd41+-8];
	sub.f64 	%fd28, %fd24, %fd21;
	sub.f64 	%fd29, %fd25, %fd22;
	sub.f64 	%fd30, %fd26, %fd23;
	mul.f64 	%fd31, %fd29, %fd29;
	fma.rn.f64 	%fd32, %fd28, %fd28, %fd31;
	fma.rn.f64 	%fd33, %fd30, %fd30, %fd32;
	cvt.rn.f32.f64 	%f3, %fd33;
	sqrt.rn.f32 	%f4, %f3;
	cvt.f64.f32 	%fd34, %f4;
	add.f64 	%fd35, %fd34, 0d3D719799812DEA11;
	div.rn.f64 	%fd36, %fd27, %fd35;
	add.f64 	%fd37, %fd20, %fd36;
	st.global.f64 	[%rd9], %fd37;
	ld.global.f64 	%fd38, [%rd8];
	ld.global.f64 	%fd39, [%rd8+8];
	ld.global.f64 	%fd40, [%rd8+16];
	ld.global.f64 	%fd41, [%rd42];
	ld.global.f64 	%fd42, [%rd42+8];
	ld.global.f64 	%fd43, [%rd42+16];
	ld.global.f64 	%fd44, [%rd41];
	sub.f64 	%fd45, %fd41, %fd38;
	sub.f64 	%fd46, %fd42, %fd39;
	sub.f64 	%fd47, %fd43, %fd40;
	mul.f64 	%fd48, %fd46, %fd46;
	fma.rn.f64 	%fd49, %fd45, %fd45, %fd48;
	fma.rn.f64 	%fd50, %fd47, %fd47, %fd49;
	cvt.rn.f32.f64 	%f5, %fd50;
	sqrt.rn.f32 	%f6, %f5;
	cvt.f64.f32 	%fd51, %f6;
	add.f64 	%fd52, %fd51, 0d3D719799812DEA11;
	div.rn.f64 	%fd53, %fd44, %fd52;
	add.f64 	%fd54, %fd37, %fd53;
	st.global.f64 	[%rd9], %fd54;
	ld.global.f64 	%fd55, [%rd8];
	ld.global.f64 	%fd56, [%rd8+8];
	ld.global.f64 	%fd57, [%rd8+16];
	ld.global.f64 	%fd58, [%rd42+24];
	ld.global.f64 	%fd59, [%rd42+32];
	ld.global.f64 	%fd60, [%rd42+40];
	ld.global.f64 	%fd61, [%rd41+8];
	sub.f64 	%fd62, %fd58, %fd55;
	sub.f64 	%fd63, %fd59, %fd56;
	sub.f64 	%fd64, %fd60, %fd57;
	mul.f64 	%fd65, %fd63, %fd63;
	fma.rn.f64 	%fd66, %fd62, %fd62, %fd65;
	fma.rn.f64 	%fd67, %fd64, %fd64, %fd66;
	cvt.rn.f32.f64 	%f7, %fd67;
	sqrt.rn.f32 	%f8, %f7;
	cvt.f64.f32 	%fd68, %f8;
	add.f64 	%fd69, %fd68, 0d3D719799812DEA11;
	div.rn.f64 	%fd70, %fd61, %fd69;
	add.f64 	%fd124, %fd54, %fd70;
	st.global.f64 	[%rd9], %fd124;
	add.s64 	%rd43, %rd43, -4;
	add.s64 	%rd42, %rd42, 96;
	add.s64 	%rd41, %rd41, 32;
	setp.ne.s64 	%p5, %rd43, 0;
	mov.u64 	%rd45, %rd4;
	@%p5 bra 	$L__BB0_4;
$L__BB0_5:
	and.b64  	%rd31, %rd24, 3;
	setp.eq.s64 	%p6, %rd31, 0;
	@%p6 bra 	$L__BB0_10;
	setp.eq.s64 	%p7, %rd31, 1;
	@%p7 bra 	$L__BB0_8;
	mad.lo.s64 	%rd32, %rd45, 24, %rd2;
	ld.global.f64 	%fd71, [%rd8];
	ld.global.f64 	%fd72, [%rd8+8];
	ld.global.f64 	%fd73, [%rd8+16];
	ld.global.f64 	%fd74, [%rd32];
	ld.global.f64 	%fd75, [%rd32+8];
	ld.global.f64 	%fd76, [%rd32+16];
	shl.b64 	%rd33, %rd45, 3;
	add.s64 	%rd34, %rd1, %rd33;
	ld.global.f64 	%fd77, [%rd34];
	sub.f64 	%fd78, %fd74, %fd71;
	sub.f64 	%fd79, %fd75, %fd72;
	sub.f64 	%fd80, %fd76, %fd73;
	mul.f64 	%fd81, %fd79, %fd79;
	fma.rn.f64 	%fd82, %fd78, %fd78, %fd81;
	fma.rn.f64 	%fd83, %fd80, %fd80, %fd82;
	cvt.rn.f32.f64 	%f9, %fd83;
	sqrt.rn.f32 	%f10, %f9;
	cvt.f64.f32 	%fd84, %f10;
	add.f64 	%fd85, %fd84, 0d3D719799812DEA11;
	div.rn.f64 	%fd86, %fd77, %fd85;
	ld.global.f64 	%fd87, [%rd9];
	add.f64 	%fd88, %fd87, %fd86;
	st.global.f64 	[%rd9], %fd88;
	ld.global.f64 	%fd89, [%rd8];
	ld.global.f64 	%fd90, [%rd8+8];
	ld.global.f64 	%fd91, [%rd8+16];
	ld.global.f64 	%fd92, [%rd32+24];
	ld.global.f64 	%fd93, [%rd32+32];
	ld.global.f64 	%fd94, [%rd32+40];
	ld.global.f64 	%fd95, [%rd34+8];
	sub.f64 	%fd96, %fd92, %fd89;
	sub.f64 	%fd97, %fd93, %fd90;
	sub.f64 	%fd98, %fd94, %fd91;
	mul.f64 	%fd99, %fd97, %fd97;
	fma.rn.f64 	%fd100, %fd96, %fd96, %fd99;
	fma.rn.f64 	%fd101, %fd98, %fd98, %fd100;
	cvt.rn.f32.f64 	%f11, %fd101;
	sqrt.rn.f32 	%f12, %f11;
	cvt.f64.f32 	%fd102, %f12;
	add.f64 	%fd103, %fd102, 0d3D719799812DEA11;
	div.rn.f64 	%fd104, %fd95, %fd103;
	add.f64 	%fd105, %fd88, %fd104;
	st.global.f64 	[%rd9], %fd105;
	add.s64 	%rd45, %rd45, 2;
$L__BB0_8:
	and.b64  	%rd35, %rd24, 1;
	setp.eq.b64 	%p8, %rd35, 1;
	not.pred 	%p9, %p8;
	@%p9 bra 	$L__BB0_10;
	mad.lo.s64 	%rd36, %rd45, 24, %rd2;
	ld.global.f64 	%fd106, [%rd8];
	ld.global.f64 	%fd107, [%rd8+8];
	ld.global.f64 	%fd108, [%rd8+16];
	ld.global.f64 	%fd109, [%rd36];
	ld.global.f64 	%fd110, [%rd36+8];
	ld.global.f64 	%fd111, [%rd36+16];
	shl.b64 	%rd37, %rd45, 3;
	add.s64 	%rd38, %rd1, %rd37;
	ld.global.f64 	%fd112, [%rd38];
	sub.f64 	%fd113, %fd109, %fd106;
	sub.f64 	%fd114, %fd110, %fd107;
	sub.f64 	%fd115, %fd111, %fd108;
	mul.f64 	%fd116, %fd114, %fd114;
	fma.rn.f64 	%fd117, %fd113, %fd113, %fd116;
	fma.rn.f64 	%fd118, %fd115, %fd115, %fd117;
	cvt.rn.f32.f64 	%f13, %fd118;
	sqrt.rn.f32 	%f14, %f13;
	cvt.f64.f32 	%fd119, %f14;
	add.f64 	%fd120, %fd119, 0d3D719799812DEA11;
	div.rn.f64 	%fd121, %fd112, %fd120;
	ld.global.f64 	%fd122, [%rd9];
	add.f64 	%fd123, %fd122, %fd121;
	st.global.f64 	[%rd9], %fd123;
$L__BB0_10:
	add.s64 	%rd40, %rd40, %rd5;
	setp.lt.u64 	%p10, %rd40, %rd25;
	@%p10 bra 	$L__BB0_2;
$L__BB0_11:
	ret;

}
	// .globl	coulomb_kernel_without_addition
.visible .entry coulomb_kernel_without_addition(
	.param .u64 .ptr .align 1 coulomb_kernel_without_addition_param_0,
	.param .u64 .ptr .align 1 coulomb_kernel_without_addition_param_1,
	.param .u64 .ptr .align 1 coulomb_kernel_without_addition_param_2,
	.param .u64 .ptr .align 1 coulomb_kernel_without_addition_param_3,
	.param .u64 coulomb_kernel_without_addition_param_4,
	.param .u64 coulomb_kernel_without_addition_param_5
)
{
	.reg .pred 	%p<5>;
	.reg .b32 	%r<12>;
	.reg .b32 	%f<3>;
	.reg .b64 	%rd<35>;
	.reg .b64 	%fd<17>;

	ld.param.u64 	%rd15, [coulomb_kernel_without_addition_param_0];
	ld.param.u64 	%rd17, [coulomb_kernel_without_addition_param_2];
	ld.param.u64 	%rd18, [coulomb_kernel_without_addition_param_3];
	ld.param.u64 	%rd19, [coulomb_kernel_without_addition_param_4];
	ld.param.u64 	%rd20, [coulomb_kernel_without_addition_param_5];
	mov.u32 	%r2, %ctaid.x;
	mov.u32 	%r3, %ntid.x;
	mov.u32 	%r4, %tid.x;
	mad.lo.s32 	%r5, %r2, %r3, %r4;
	cvt.u64.u32 	%rd32, %r5;
	mov.u32 	%r6, %nctaid.x;
	mul.lo.s32 	%r1, %r3, %r6;
	mul.lo.s64 	%rd2, %rd20, %rd19;
	setp.le.u64 	%p1, %rd2, %rd32;
	@%p1 bra 	$L__BB1_8;
	cvt.u64.u32 	%rd3, %r1;
	cvta.to.global.u64 	%rd4, %rd17;
	cvta.to.global.u64 	%rd5, %rd18;
	cvta.to.global.u64 	%rd6, %rd15;
	cvt.u32.u64 	%r7, %rd20;
$L__BB1_2:
	or.b64  	%rd21, %rd32, %rd20;
	and.b64  	%rd22, %rd21, -4294967296;
	setp.ne.s64 	%p2, %rd22, 0;
	@%p2 bra 	$L__BB1_4;
	cvt.u32.u64 	%r8, %rd32;
	div.u32 	%r9, %r8, %r7;
	mul.lo.s32 	%r10, %r9, %r7;
	sub.s32 	%r11, %r8, %r10;
	cvt.u64.u32 	%rd33, %r9;
	cvt.u64.u32 	%rd34, %r11;
	bra.uni 	$L__BB1_5;
$L__BB1_4:
	div.u64 	%rd33, %rd32, %rd20;
	mul.lo.s64 	%rd23, %rd33, %rd20;
	sub.s64 	%rd34, %rd32, %rd23;
$L__BB1_5:
	setp.ge.u64 	%p3, %rd33, %rd19;
	@%p3 bra 	$L__BB1_7;
	ld.param.u64 	%rd31, [coulomb_kernel_without_addition_param_1];
	cvta.to.global.u64 	%rd24, %rd31;
	mad.lo.s64 	%rd25, %rd33, 24, %rd24;
	mad.lo.s64 	%rd26, %rd34, 24, %rd4;
	ld.global.f64 	%fd1, [%rd26];
	ld.global.f64 	%fd2, [%rd26+8];
	ld.global.f64 	%fd3, [%rd26+16];
	ld.global.f64 	%fd4, [%rd25];
	ld.global.f64 	%fd5, [%rd25+8];
	ld.global.f64 	%fd6, [%rd25+16];
	shl.b64 	%rd27, %rd33, 3;
	add.s64 	%rd28, %rd5, %rd27;
	ld.global.f64 	%fd7, [%rd28];
	sub.f64 	%fd8, %fd4, %fd1;
	sub.f64 	%fd9, %fd5, %fd2;
	sub.f64 	%fd10, %fd6, %fd3;
	mul.f64 	%fd11, %fd9, %fd9;
	fma.rn.f64 	%fd12, %fd8, %fd8, %fd11;
	fma.rn.f64 	%fd13, %fd10, %fd10, %fd12;
	cvt.rn.f32.f64 	%f1, %fd13;
	sqrt.rn.f32 	%f2, %f1;
	cvt.f64.f32 	%fd14, %f2;
	add.f64 	%fd15, %fd14, 0d3D719799812DEA11;
	div.rn.f64 	%fd16, %fd7, %fd15;
	shl.b64 	%rd29, %rd32, 3;
	add.s64 	%rd30, %rd6, %rd29;
	st.global.f64 	[%rd30], %fd16;
$L__BB1_7:
	add.s64 	%rd32, %rd32, %rd3;
	setp.lt.u64 	%p4, %rd32, %rd2;
	@%p4 bra 	$L__BB1_2;
$L__BB1_8:
	ret;

}


// ===== COMPILED SASS (sm_100) =====

	.target	sm_100

	.elftype	@"ET_EXEC"


//--------------------- .note.nv.tkinfo           --------------------------
	.section	.note.nv.tkinfo,"",@"SHT_NOTE"
	.sectionflags	@"SHF_NOTE_NV_TKINFO"
	.tkinfo
        /*0018*/ 	.word	0x00000002
        /*0030*/ 	.string	""
        /*0030*/ 	.string	"ptxas"
        /*0030*/ 	.string	"Cuda compilation tools, release 13.0, V13.0.88"
        /*0030*/ 	.string	"Build cuda_13.0.r13.0/compiler.36424714_0"
        /*0030*/ 	.string	"-arch sm_100 -m 64 "



//--------------------- .note.nv.cuinfo           --------------------------
	.section	.note.nv.cuinfo,"",@"SHT_NOTE"
	.sectionflags	@"SHF_NOTE_NV_CUINFO"
        /*0018*/ 	.short	0x0002
        /*001a*/ 	.short	0x0064
        /*001c*/ 	.short	0x0082
	.zero		2


//--------------------- .nv.info                  --------------------------
	.section	.nv.info,"",@"SHT_CUDA_INFO"
	.align	4


	//----- nvinfo : EIATTR_REGCOUNT
	.align		4
        /*0000*/ 	.byte	0x04, 0x2f
        /*0002*/ 	.short	(.L_2 - .L_1)
	.align		4
.L_1:
        /*0004*/ 	.word	index@(coulomb_kernel)
        /*0008*/ 	.word	0x00000028


	//----- nvinfo : EIATTR_FRAME_SIZE
	.align		4
.L_2:
        /*000c*/ 	.byte	0x04, 0x11
        /*000e*/ 	.short	(.L_4 - .L_3)
	.align		4
.L_3:
        /*0010*/ 	.word	index@($__internal_4_$__cuda_sm20_sqrt_rn_f32_slowpath)
        /*0014*/ 	.word	0x00000000


	//----- nvinfo : EIATTR_FRAME_SIZE
	.align		4
.L_4:
        /*0018*/ 	.byte	0x04, 0x11
        /*001a*/ 	.short	(.L_6 - .L_5)
	.align		4
.L_5:
        /*001c*/ 	.word	index@($__internal_3_$__cuda_sm20_div_rn_f64_full)
        /*0020*/ 	.word	0x00000000


	//----- nvinfo : EIATTR_FRAME_SIZE
	.align		4
.L_6:
        /*0024*/ 	.byte	0x04, 0x11
        /*0026*/ 	.short	(.L_8 - .L_7)
	.align		4
.L_7:
        /*0028*/ 	.word	index@(coulomb_kernel)
        /*002c*/ 	.word	0x00000000


	//----- nvinfo : EIATTR_REGCOUNT
	.align		4
.L_8:
        /*0030*/ 	.byte	0x04, 0x2f
        /*0032*/ 	.short	(.L_10 - .L_9)
	.align		4
.L_9:
        /*0034*/ 	.word	index@(coulomb_kernel_without_addition)
        /*0038*/ 	.word	0x00000020


	//----- nvinfo : EIATTR_FRAME_SIZE
	.align		4
.L_10:
        /*003c*/ 	.byte	0x04, 0x11
        /*003e*/ 	.short	(.L_12 - .L_11)
	.align		4
.L_11:
        /*0040*/ 	.word	index@($__internal_2_$__cuda_sm20_sqrt_rn_f32_slowpath)
        /*0044*/ 	.word	0x00000000


	//----- nvinfo : EIATTR_FRAME_SIZE
	.align		4
.L_12:
        /*0048*/ 	.byte	0x04, 0x11
        /*004a*/ 	.short	(.L_14 - .L_13)
	.align		4
.L_13:
        /*004c*/ 	.word	index@($__internal_1_$__cuda_sm20_div_u64)
        /*0050*/ 	.word	0x00000000


	//----- nvinfo : EIATTR_FRAME_SIZE
	.align		4
.L_14:
        /*0054*/ 	.byte	0x04, 0x11
        /*0056*/ 	.short	(.L_16 - .L_15)
	.align		4
.L_15:
        /*0058*/ 	.word	index@($__internal_0_$__cuda_sm20_div_rn_f64_full)
        /*005c*/ 	.word	0x00000000


	//----- nvinfo : EIATTR_FRAME_SIZE
	.align		4
.L_16:
        /*0060*/ 	.byte	0x04, 0x11
        /*0062*/ 	.short	(.L_18 - .L_17)
	.align		4
.L_17:
        /*0064*/ 	.word	index@(coulomb_kernel_without_addition)
        /*0068*/ 	.word	0x00000000


	//----- nvinfo : EIATTR_MIN_STACK_SIZE
	.align		4
.L_18:
        /*006c*/ 	.byte	0x04, 0x12
        /*006e*/ 	.short	(.L_20 - .L_19)
	.align		4
.L_19:
        /*0070*/ 	.word	index@(coulomb_kernel_without_addition)
        /*0074*/ 	.word	0x00000000


	//----- nvinfo : EIATTR_MIN_STACK_SIZE
	.align		4
.L_20:
        /*0078*/ 	.byte	0x04, 0x12
        /*007a*/ 	.short	(.L_22 - .L_21)
	.align		4
.L_21:
        /*007c*/ 	.word	index@(coulomb_kernel)
        /*0080*/ 	.word	0x00000000
.L_22:


//--------------------- .nv.compat                --------------------------
	.section	.nv.compat,"",@"SHT_CUDA_COMPAT_INFO"
	.align	4
        /*0000*/ 	.byte	0x02, 0x09, 0x00, 0x00, 0x02, 0x02, 0x01, 0x00, 0x02, 0x05, 0x05, 0x00, 0x03, 0x07, 0x01, 0x01
        /*0010*/ 	.byte	0x02, 0x03, 0x00, 0x00, 0x02, 0x06, 0x01, 0x00, 0x04, 0x0b, 0x08, 0x00, 0x01, 0x00, 0x00, 0x00
        /*0020*/ 	.byte	0x00, 0x00, 0x00, 0x00


//--------------------- .nv.info.coulomb_kernel_without_addition --------------------------
	.section	.nv.info.coulomb_kernel_without_addition,"",@"SHT_CUDA_INFO"
	.sectionflags	@""
	.align	4


	//----- nvinfo : EIATTR_CUDA_API_VERSION
	.align		4
        /*0000*/ 	.byte	0x04, 0x37
        /*0002*/ 	.short	(.L_24 - .L_23)
.L_23:
        /*0004*/ 	.word	0x00000082


	//----- nvinfo : EIATTR_KPARAM_INFO
	.align		4
.L_24:
        /*0008*/ 	.byte	0x04, 0x17
        /*000a*/ 	.short	(.L_26 - .L_25)
.L_25:
        /*000c*/ 	.word	0x00000000
        /*0010*/ 	.short	0x0005
        /*0012*/ 	.short	0x0028
        /*0014*/ 	.byte	0x00, 0xf0, 0x21, 0x00


	//----- nvinfo : EIATTR_KPARAM_INFO
	.align		4
.L_26:
        /*0018*/ 	.byte	0x04, 0x17
        /*001a*/ 	.short	(.L_28 - .L_27)
.L_27:
        /*001c*/ 	.word	0x00000000
        /*0020*/ 	.short	0x0004
        /*0022*/ 	.short	0x0020
        /*0024*/ 	.byte	0x00, 0xf0, 0x21, 0x00


	//----- nvinfo : EIATTR_KPARAM_INFO
	.align		4
.L_28:
        /*0028*/ 	.byte	0x04, 0x17
        /*002a*/ 	.short	(.L_30 - .L_29)
.L_29:
        /*002c*/ 	.word	0x00000000
        /*0030*/ 	.short	0x0003
        /*0032*/ 	.short	0x0018
        /*0034*/ 	.byte	0x00, 0xf5, 0x21, 0x00


	//----- nvinfo : EIATTR_KPARAM_INFO
	.align		4
.L_30:
        /*0038*/ 	.byte	0x04, 0x17
        /*003a*/ 	.short	(.L_32 - .L_31)
.L_31:
        /*003c*/ 	.word	0x00000000
        /*0040*/ 	.short	0x0002
        /*0042*/ 	.short	0x0010
        /*0044*/ 	.byte	0x00, 0xf5, 0x21, 0x00


	//----- nvinfo : EIATTR_KPARAM_INFO
	.align		4
.L_32:
        /*0048*/ 	.byte	0x04, 0x17
        /*004a*/ 	.short	(.L_34 - .L_33)
.L_33:
        /*004c*/ 	.word	0x00000000
        /*0050*/ 	.short	0x0001
        /*0052*/ 	.short	0x0008
        /*0054*/ 	.byte	0x00, 0xf5, 0x21, 0x00


	//----- nvinfo : EIATTR_KPARAM_INFO
	.align		4
.L_34:
        /*0058*/ 	.byte	0x04, 0x17
        /*005a*/ 	.short	(.L_36 - .L_35)
.L_35:
        /*005c*/ 	.word	0x00000000
        /*0060*/ 	.short	0x0000
        /*0062*/ 	.short	0x0000
        /*0064*/ 	.byte	0x00, 0xf5, 0x21, 0x00


	//----- nvinfo : EIATTR_SPARSE_MMA_MASK
	.align		4
.L_36:
        /*0068*/ 	.byte	0x03, 0x50
        /*006a*/ 	.short	0x0000


	//----- nvinfo : EIATTR_MAXREG_COUNT
	.align		4
        /*006c*/ 	.byte	0x03, 0x1b
        /*006e*/ 	.short	0x00ff


	//----- nvinfo : EIATTR_MERCURY_ISA_VERSION
	.align		4
        /*0070*/ 	.byte	0x03, 0x5f
        /*0072*/ 	.short	0x0101


	//----- nvinfo : EIATTR_VRC_CTA_INIT_COUNT
	.align		4
        /*0074*/ 	.byte	0x02, 0x4a
	.zero		1
	.zero		1


	//----- nvinfo : EIATTR_EXIT_INSTR_OFFSETS
	.align		4
        /*0078*/ 	.byte	0x04, 0x1c
        /*007a*/ 	.short	(.L_38 - .L_37)


	//   ....[0]....
.L_37:
        /*007c*/ 	.word	0x000000f0


	//   ....[1]....
        /*0080*/ 	.word	0x000008b0


	//----- nvinfo : EIATTR_CRS_STACK_SIZE
	.align		4
.L_38:
        /*0084*/ 	.byte	0x04, 0x1e
        /*0086*/ 	.short	(.L_40 - .L_39)
.L_39:
        /*0088*/ 	.word	0x00000000


	//----- nvinfo : EIATTR_CBANK_PARAM_SIZE
	.align		4
.L_40:
        /*008c*/ 	.byte	0x03, 0x19
        /*008e*/ 	.short	0x0030


	//----- nvinfo : EIATTR_PARAM_CBANK
	.align		4
        /*0090*/ 	.byte	0x04, 0x0a
        /*0092*/ 	.short	(.L_42 - .L_41)
	.align		4
.L_41:
        /*0094*/ 	.word	index@(.nv.constant0.coulomb_kernel_without_addition)
        /*0098*/ 	.short	0x0380
        /*009a*/ 	.short	0x0030


	//----- nvinfo : EIATTR_SW_WAR
	.align		4
.L_42:
        /*009c*/ 	.byte	0x04, 0x36
        /*009e*/ 	.short	(.L_44 - .L_43)
.L_43:
        /*00a0*/ 	.word	0x00000008
.L_44:


//--------------------- .nv.info.coulomb_kernel   --------------------------
	.section	.nv.info.coulomb_kernel,"",@"SHT_CUDA_INFO"
	.sectionflags	@""
	.align	4


	//----- nvinfo : EIATTR_CUDA_API_VERSION
	.align		4
        /*0000*/ 	.byte	0x04, 0x37
        /*0002*/ 	.short	(.L_46 - .L_45)
.L_45:
        /*0004*/ 	.word	0x00000082


	//----- nvinfo : EIATTR_KPARAM_INFO
	.align		4
.L_46:
        /*0008*/ 	.byte	0x04, 0x17
        /*000a*/ 	.short	(.L_48 - .L_47)
.L_47:
        /*000c*/ 	.word	0x00000000
        /*0010*/ 	.short	0x0005
        /*0012*/ 	.short	0x0028
        /*0014*/ 	.byte	0x00, 0xf0, 0x21, 0x00


	//----- nvinfo : EIATTR_KPARAM_INFO
	.align		4
.L_48:
        /*0018*/ 	.byte	0x04, 0x17
        /*001a*/ 	.short	(.L_50 - .L_49)
.L_49:
        /*001c*/ 	.word	0x00000000
        /*0020*/ 	.short	0x0004
        /*0022*/ 	.short	0x0020
        /*0024*/ 	.byte	0x00, 0xf0, 0x21, 0x00


	//----- nvinfo : EIATTR_KPARAM_INFO
	.align		4
.L_50:
        /*0028*/ 	.byte	0x04, 0x17
        /*002a*/ 	.short	(.L_52 - .L_51)
.L_51:
        /*002c*/ 	.word	0x00000000
        /*0030*/ 	.short	0x0003
        /*0032*/ 	.short	0x0018
        /*0034*/ 	.byte	0x00, 0xf5, 0x21, 0x00


	//----- nvinfo : EIATTR_KPARAM_INFO
	.align		4
.L_52:
        /*0038*/ 	.byte	0x04, 0x17
        /*003a*/ 	.short	(.L_54 - .L_53)
.L_53:
        /*003c*/ 	.word	0x00000000
        /*0040*/ 	.short	0x0002
        /*0042*/ 	.short	0x0010
        /*0044*/ 	.byte	0x00, 0xf5, 0x21, 0x00


	//----- nvinfo : EIATTR_KPARAM_INFO
	.align		4
.L_54:
        /*0048*/ 	.byte	0x04, 0x17
        /*004a*/ 	.short	(.L_56 - .L_55)
.L_55:
        /*004c*/ 	.word	0x00000000
        /*0050*/ 	.short	0x0001
        /*0052*/ 	.short	0x0008
        /*0054*/ 	.byte	0x00, 0xf5, 0x21, 0x00


	//----- nvinfo : EIATTR_KPARAM_INFO
	.align		4
.L_56:
        /*0058*/ 	.byte	0x04, 0x17
        /*005a*/ 	.short	(.L_58 - .L_57)
.L_57:
        /*005c*/ 	.word	0x00000000
        /*0060*/ 	.short	0x0000
        /*0062*/ 	.short	0x0000
        /*0064*/ 	.byte	0x00, 0xf5, 0x21, 0x00


	//----- nvinfo : EIATTR_SPARSE_MMA_MASK
	.align		4
.L_58:
        /*0068*/ 	.byte	0x03, 0x50
        /*006a*/ 	.short	0x0000


	//----- nvinfo : EIATTR_MAXREG_COUNT
	.align		4
        /*006c*/ 	.byte	0x03, 0x1b
        /*006e*/ 	.short	0x00ff


	//----- nvinfo : EIATTR_MERCURY_ISA_VERSION
	.align		4
        /*0070*/ 	.byte	0x03, 0x5f
        /*0072*/ 	.short	0x0101


	//----- nvinfo : EIATTR_VRC_CTA_INIT_COUNT
	.align		4
        /*0074*/ 	.byte	0x02, 0x4a
	.zero		1
	.zero		1


	//----- nvinfo : EIATTR_EXIT_INSTR_OFFSETS
	.align		4
        /*0078*/ 	.byte	0x04, 0x1c
        /*007a*/ 	.short	(.L_60 - .L_59)


	//   ....[0]....
.L_59:
        /*007c*/ 	.word	0x000000c0


	//   ....[1]....
        /*0080*/ 	.word	0x00001dc0


	//----- nvinfo : EIATTR_CRS_STACK_SIZE
	.align		4
.L_60:
        /*0084*/ 	.byte	0x04, 0x1e
        /*0086*/ 	.short	(.L_62 - .L_61)
.L_61:
        /*0088*/ 	.word	0x00000000


	//----- nvinfo : EIATTR_CBANK_PARAM_SIZE
	.align		4
.L_62:
        /*008c*/ 	.byte	0x03, 0x19
        /*008e*/ 	.short	0x0030


	//----- nvinfo : EIATTR_PARAM_CBANK
	.align		4
        /*0090*/ 	.byte	0x04, 0x0a
        /*0092*/ 	.short	(.L_64 - .L_63)
	.align		4
.L_63:
        /*0094*/ 	.word	index@(.nv.constant0.coulomb_kernel)
        /*0098*/ 	.short	0x0380
        /*009a*/ 	.short	0x0030


	//----- nvinfo : EIATTR_SW_WAR
	.align		4
.L_64:
        /*009c*/ 	.byte	0x04, 0x36
        /*009e*/ 	.short	(.L_66 - .L_65)
.L_65:
        /*00a0*/ 	.word	0x00000008
.L_66:


//--------------------- .nv.callgraph             --------------------------
	.section	.nv.callgraph,"",@"SHT_CUDA_CALLGRAPH"
	.align	4
	.sectionentsize	8
	.align		4
        /*0000*/ 	.word	0x00000000
	.align		4
        /*0004*/ 	.word	0xffffffff
	.align		4
        /*0008*/ 	.word	0x00000000
	.align		4
        /*000c*/ 	.word	0xfffffffe
	.align		4
        /*0010*/ 	.word	0x00000000
	.align		4
        /*0014*/ 	.word	0xfffffffd
	.align		4
        /*0018*/ 	.word	0x00000000
	.align		4
        /*001c*/ 	.word	0xfffffffc


//--------------------- .nv.constant4             --------------------------
	.section	.nv.constant4,"a",@progbits
	.align	8
	.align		8
.nv.constant4:
        /*0000*/ 	.dword	SOFTENING_FACTOR


//--------------------- .text.coulomb_kernel_without_addition --------------------------
	.section	.text.coulomb_kernel_without_addition,"ax",@progbits
	.align	128
        .global         coulomb_kernel_without_addition
        .type           coulomb_kernel_without_addition,@function
        .size           coulomb_kernel_without_addition,(.L_x_68 - coulomb_kernel_without_addition)
        .other          coulomb_kernel_without_addition,@"STO_CUDA_ENTRY STV_DEFAULT"
coulomb_kernel_without_addition:
.text.coulomb_kernel_without_addition:
[----:B------:R-:W-:Y:S01]  /*0000*/  LDC R1, c[0x0][0x37c] ;  /* 0x0000df00ff017b82 */ /* 0x000fe20000000800 */
[----:B------:R-:W0:Y:S01]  /*0010*/  S2R R3, SR_TID.X ;  /* 0x0000000000037919 */ /* 0x000e220000002100 */
[----:B------:R-:W1:Y:S06]  /*0020*/  LDCU.128 UR8, c[0x0][0x3a0] ;  /* 0x00007400ff0877ac */ /* 0x000e6c0008000c00 */
[----:B------:R-:W0:Y:S08]  /*0030*/  S2UR UR7, SR_CTAID.X ;  /* 0x00000000000779c3 */ /* 0x000e300000002500 */
[----:B------:R-:W0:Y:S01]  /*0040*/  LDC R2, c[0x0][0x360] ;  /* 0x0000d800ff027b82 */ /* 0x000e220000000800 */
[----:B-1----:R-:W-:-:S02]  /*0050*/  UIMAD UR6, UR11, UR8, URZ ;  /* 0x000000080b0672a4 */ /* 0x002fc4000f8e02ff */
[----:B------:R-:W-:Y:S02]  /*0060*/  UIMAD.WIDE.U32 UR4, UR10, UR8, URZ ;  /* 0x000000080a0472a5 */ /* 0x000fe4000f8e00ff */
[----:B------:R-:W-:Y:S01]  /*0070*/  UIMAD UR6, UR10, UR9, UR6 ;  /* 0x000000090a0672a4 */ /* 0x000fe2000f8e0206 */
[----:B------:R-:W1:Y:S03]  /*0080*/  LDCU UR8, c[0x0][0x370] ;  /* 0x00006e00ff0877ac */ /* 0x000e660008000800 */
[----:B------:R-:W-:Y:S01]  /*0090*/  UIADD3 UR6, UPT, UPT, UR5, UR6, URZ ;  /* 0x0000000605067290 */ /* 0x000fe2000fffe0ff */
[----:B0-----:R-:W-:-:S05]  /*00a0*/  IMAD R3, R2, UR7, R3 ;  /* 0x0000000702037c24 */ /* 0x001fca000f8e0203 */
[----:B------:R-:W-:Y:S01]  /*00b0*/  IMAD.U32 R0, RZ, RZ, UR6 ;  /* 0x00000006ff007e24 */ /* 0x000fe2000f8e00ff */
[----:B------:R-:W-:-:S04]  /*00c0*/  ISETP.LT.U32.AND P0, PT, R3, UR4, PT ;  /* 0x0000000403007c0c */ /* 0x000fc8000bf01070 */
[----:B------:R-:W-:Y:S01]  /*00d0*/  ISETP.GT.U32.AND.EX P0, PT, R0, RZ, PT, P0 ;  /* 0x000000ff0000720c */ /* 0x000fe20003f04100 */
[----:B-1----:R-:W-:-:S12]  /*00e0*/  IMAD R2, R2, UR8, RZ ;  /* 0x0000000802027c24 */ /* 0x002fd8000f8e02ff */
[----:B------:R-:W-:Y:S05]  /*00f0*/  @!P0 EXIT ;  /* 0x000000000000894d */ /* 0x000fea0003800000 */
[----:B------:R-:W0:Y:S01]  /*0100*/  LDC.64 R14, c[0x0][0x388] ;  /* 0x0000e200ff0e7b82 */ /* 0x000e220000000a00 */
[----:B------:R-:W-:Y:S01]  /*0110*/  BSSY.RECONVERGENT B0, `(.L_x_0) ;  /* 0x0000079000007945 */ /* 0x000fe20003800200 */
[----:B------:R-:W-:Y:S01]  /*0120*/  IMAD.MOV.U32 R4, RZ, RZ, RZ ;  /* 0x000000ffff047224 */ /* 0x000fe200078e00ff */
[----:B------:R-:W1:Y:S01]  /*0130*/  LDCU.64 UR8, c[0x0][0x358] ;  /* 0x00006b00ff0877ac */ /* 0x000e620008000a00 */
[----:B------:R-:W2:Y:S04]  /*0140*/  LDCU UR7, c[0x0][0x3ac] ;  /* 0x00007580ff0777ac */ /* 0x000ea80008000800 */
[----:B------:R-:W3:Y:S01]  /*0150*/  LDC.64 R12, c[0x0][0x390] ;  /* 0x0000e400ff0c7b82 */ /* 0x000ee20000000a00 */
[----:B------:R-:W4:Y:S01]  /*0160*/  LDCU UR16, c[0x0][0x3a8] ;  /* 0x00007500ff1077ac */ /* 0x000f220008000800 */
[----:B------:R-:W0:Y:S01]  /*0170*/  LDCU.64 UR18, c[0x0][0x3a8] ;  /* 0x00007500ff1277ac */ /* 0x000e220008000a00 */
[----:B------:R-:W0:Y:S01]  /*0180*/  LDCU.64 UR20, c[0x0][0x3a0] ;  /* 0x00007400ff1477ac */ /* 0x000e220008000a00 */
[----:B------:R-:W0:Y:S01]  /*0190*/  LDCU.64 UR10, c[0x0][0x398] ;  /* 0x00007300ff0a77ac */ /* 0x000e220008000a00 */
[----:B------:R-:W0:Y:S02]  /*01a0*/  LDCU.64 UR14, c[0x0][0x380] ;  /* 0x00007000ff0e77ac */ /* 0x000e240008000a00 */
.L_x_11:
[----:B--2---:R-:W-:Y:S01]  /*01b0*/  LOP3.LUT R0, R4, UR7, RZ, 0xfc, !PT ;  /* 0x0000000704007c12 */ /* 0x004fe2000f8efcff */
[----:B------:R-:W-:Y:S03]  /*01c0*/  BSSY.RECONVERGENT B1, `(.L_x_1) ;  /* 0x0000024000017945 */ /* 0x000fe60003800200 */
[----:B------:R-:W-:-:S13]  /*01d0*/  ISETP.NE.U32.AND P0, PT, R0, RZ, PT ;  /* 0x000000ff0000720c */ /* 0x000fda0003f05070 */
[----:B0-----:R-:W-:Y:S05]  /*01e0*/  @P0 BRA `(.L_x_2) ;  /* 0x00000000005c0947 */ /* 0x001fea0003800000 */
[----:B----4-:R-:W2:Y:S01]  /*01f0*/  I2F.U32.RP R0, UR16 ;  /* 0x0000001000007d06 */ /* 0x010ea20008209000 */
[----:B------:R-:W-:Y:S01]  /*0200*/  ISETP.NE.U32.AND P2, PT, RZ, UR16, PT ;  /* 0x00000010ff007c0c */ /* 0x000fe2000bf45070 */
[----:B------:R-:W-:-:S06]  /*0210*/  IMAD.MOV.U32 R17, RZ, RZ, RZ ;  /* 0x000000ffff117224 */ /* 0x000fcc00078e00ff */
[----:B--2---:R-:W2:Y:S02]  /*0220*/  MUFU.RCP R0, R0 ;  /* 0x0000000000007308 */ /* 0x004ea40000001000 */
[----:B--2---:R-:W-:Y:S02]  /*0230*/  VIADD R6, R0, 0xffffffe ;  /* 0x0ffffffe00067836 */ /* 0x004fe40000000000 */
[----:B------:R-:W-:-:S04]  /*0240*/  IMAD.MOV.U32 R0, RZ, RZ, RZ ;  /* 0x000000ffff007224 */ /* 0x000fc800078e00ff */
[----:B------:R2:W4:Y:S02]  /*0250*/  F2I.FTZ.U32.TRUNC.NTZ R7, R6 ;  /* 0x0000000600077305 */ /* 0x000524000021f000 */
[----:B--2---:R-:W-:Y:S02]  /*0260*/  HFMA2 R6, -RZ, RZ, 0, 0 ;  /* 0x00000000ff067431 */ /* 0x004fe400000001ff */
[----:B----4-:R-:W-:-:S04]  /*0270*/  IMAD.MOV R5, RZ, RZ, -R7 ;  /* 0x000000ffff057224 */ /* 0x010fc800078e0a07 */
[----:B------:R-:W-:-:S04]  /*0280*/  IMAD R5, R5, UR16, RZ ;  /* 0x0000001005057c24 */ /* 0x000fc8000f8e02ff */
[----:B------:R-:W-:-:S06]  /*0290*/  IMAD.HI.U32 R8, R7, R5, R6 ;  /* 0x0000000507087227 */ /* 0x000fcc00078e0006 */
[----:B------:R-:W-:-:S04]  /*02a0*/  IMAD.HI.U32 R16, R8, R3, RZ ;  /* 0x0000000308107227 */ /* 0x000fc800078e00ff */
[----:B------:R-:W-:-:S04]  /*02b0*/  IMAD.MOV R8, RZ, RZ, -R16 ;  /* 0x000000ffff087224 */ /* 0x000fc800078e0a10 */
[----:B------:R-:W-:-:S05]  /*02c0*/  IMAD R5, R8, UR16, R3 ;  /* 0x0000001008057c24 */ /* 0x000fca000f8e0203 */
[----:B------:R-:W-:-:S13]  /*02d0*/  ISETP.GE.U32.AND P0, PT, R5, UR16, PT ;  /* 0x0000001005007c0c */ /* 0x000fda000bf06070 */
[----:B------:R-:W-:Y:S02]  /*02e0*/  @P0 VIADD R5, R5, -UR16 ;  /* 0x8000001005050c36 */ /* 0x000fe40008000000 */
[----:B------:R-:W-:-:S03]  /*02f0*/  @P0 VIADD R16, R16, 0x1 ;  /* 0x0000000110100836 */ /* 0x000fc60000000000 */
[----:B------:R-:W-:-:S13]  /*0300*/  ISETP.GE.U32.AND P1, PT, R5, UR16, PT ;  /* 0x0000001005007c0c */ /* 0x000fda000bf26070 */
[----:B------:R-:W-:Y:S01]  /*0310*/  @P1 VIADD R16, R16, 0x1 ;  /* 0x0000000110101836 */ /* 0x000fe20000000000 */
[----:B------:R-:W-:-:S04]  /*0320*/  @!P2 LOP3.LUT R16, RZ, UR16, RZ, 0x33, !PT ;  /* 0x00000010ff10ac12 */ /* 0x000fc8000f8e33ff */
[----:B------:R-:W-:-:S05]  /*0330*/  IADD3 R6, PT, PT, -R16, RZ, RZ ;  /* 0x000000ff10067210 */ /* 0x000fca0007ffe1ff */
[----:B------:R-:W-:Y:S01]  /*0340*/  IMAD R6, R6, UR16, R3 ;  /* 0x0000001006067c24 */ /* 0x000fe2000f8e0203 */
[----:B------:R-:W-:Y:S06]  /*0350*/  BRA `(.L_x_3) ;  /* 0x0000000000287947 */ /* 0x000fec0003800000 */
.L_x_2:
[----:B------:R-:W-:-:S07]  /*0360*/  MOV R0, 0x380 ;  /* 0x0000038000007802 */ /* 0x000fce0000000f00 */
[----:B01-34-:R-:W-:Y:S05]  /*0370*/  CALL.REL.NOINC `($__internal_1_$__cuda_sm20_div_u64) ;  /* 0x0000000800cc7944 */ /* 0x01bfea0003c00000 */
[----:B------:R-:W-:Y:S01]  /*0380*/  IADD3 R5, P0, PT, RZ, -R16, RZ ;  /* 0x80000010ff057210 */ /* 0x000fe20007f1e0ff */
[----:B------:R-:W-:Y:S01]  /*0390*/  IMAD.MOV.U32 R6, RZ, RZ, R3 ;  /* 0x000000ffff067224 */ /* 0x000fe200078e0003 */
[----:B------:R-:W-:-:S03]  /*03a0*/  MOV R7, R4 ;  /* 0x0000000400077202 */ /* 0x000fc60000000f00 */
[----:B------:R-:W-:Y:S02]  /*03b0*/  IMAD.X R0, RZ, RZ, ~R17, P0 ;  /* 0x000000ffff007224 */ /* 0x000fe400000e0e11 */
[----:B------:R-:W-:-:S04]  /*03c0*/  IMAD.WIDE.U32 R6, R5, UR18, R6 ;  /* 0x0000001205067c25 */ /* 0x000fc8000f8e0006 */
[----:B------:R-:W-:-:S04]  /*03d0*/  IMAD R0, R0, UR18, RZ ;  /* 0x0000001200007c24 */ /* 0x000fc8000f8e02ff */
[----:B------:R-:W-:-:S04]  /*03e0*/  IMAD R5, R5, UR19, R0 ;  /* 0x0000001305057c24 */ /* 0x000fc8000f8e0200 */
[----:B------:R-:W-:-:S07]  /*03f0*/  IMAD.IADD R0, R7, 0x1, R5 ;  /* 0x0000000107007824 */ /* 0x000fce00078e0205 */
.L_x_3:
[----:B01----:R-:W-:Y:S05]  /*0400*/  BSYNC.RECONVERGENT B1 ;  /* 0x0000000000017941 */ /* 0x003fea0003800200 */
.L_x_1:
[----:B------:R-:W-:Y:S01]  /*0410*/  ISETP.GE.U32.AND P0, PT, R16, UR20, PT ;  /* 0x0000001410007c0c */ /* 0x000fe2000bf06070 */
[----:B------:R-:W-:Y:S03]  /*0420*/  BSSY.RECONVERGENT B1, `(.L_x_4) ;  /* 0x0000042000017945 */ /* 0x000fe60003800200 */
[----:B------:R-:W-:-:S13]  /*0430*/  ISETP.GE.U32.AND.EX P0, PT, R17, UR21, PT, P0 ;  /* 0x0000001511007c0c */ /* 0x000fda000bf06100 */
[----:B------:R-:W-:Y:S05]  /*0440*/  @P0 BRA `(.L_x_5) ;  /* 0x0000000000fc0947 */ /* 0x000fea0003800000 */
[----:B------:R-:W-:Y:S02]  /*0450*/  IMAD R7, R0, 0x18, RZ ;  /* 0x0000001800077824 */ /* 0x000fe400078e02ff */
[----:B------:R-:W-:Y:S02]  /*0460*/  IMAD R5, R17, 0x18, RZ ;  /* 0x0000001811057824 */ /* 0x000fe400078e02ff */
[----:B------:R-:W-:-:S04]  /*0470*/  IMAD.WIDE.U32 R24, R16, 0x18, R14 ;  /* 0x0000001810187825 */ /* 0x000fc800078e000e */
[----:B---3--:R-:W-:-:S04]  /*0480*/  IMAD.WIDE.U32 R26, R6, 0x18, R12 ;  /* 0x00000018061a7825 */ /* 0x008fc800078e000c */
[----:B------:R-:W-:Y:S02]  /*0490*/  IMAD.IADD R25, R25, 0x1, R5 ;  /* 0x0000000119197824 */ /* 0x000fe400078e0205 */
[----:B------:R-:W-:-:S03]  /*04a0*/  IMAD.IADD R27, R27, 0x1, R7 ;  /* 0x000000011b1b7824 */ /* 0x000fc600078e0207 */
[----:B------:R-:W2:Y:S04]  /*04b0*/  LDG.E.64 R8, desc[UR8][R24.64+0x8] ;  /* 0x0000080818087981 */ /* 0x000ea8000c1e1b00 */
[----:B------:R-:W2:Y:S04]  /*04c0*/  LDG.E.64 R6, desc[UR8][R26.64+0x8] ;  /* 0x000008081a067981 */ /* 0x000ea8000c1e1b00 */
[----:B------:R-:W3:Y:S04]  /*04d0*/  LDG.E.64 R10, desc[UR8][R26.64] ;  /* 0x000000081a0a7981 */ /* 0x000ee8000c1e1b00 */
[----:B------:R-:W3:Y:S04]  /*04e0*/  LDG.E.64 R18, desc[UR8][R24.64] ;  /* 0x0000000818127981 */ /* 0x000ee8000c1e1b00 */
[----:B------:R-:W4:Y:S04]  /*04f0*/  LDG.E.64 R20, desc[UR8][R26.64+0x10] ;  /* 0x000010081a147981 */ /* 0x000f28000c1e1b00 */
[----:B------:R-:W4:Y:S01]  /*0500*/  LDG.E.64 R22, desc[UR8][R24.64+0x10] ;  /* 0x0000100818167981 */ /* 0x000f22000c1e1b00 */
[----:B------:R-:W-:-:S04]  /*0510*/  LEA R28, P0, R16, UR10, 0x3 ;  /* 0x0000000a101c7c11 */ /* 0x000fc8000f8018ff */
[----:B------:R-:W-:-:S05]  /*0520*/  LEA.HI.X R29, R16, UR11, R17, 0x3, P0 ;  /* 0x0000000b101d7c11 */ /* 0x000fca00080f1c11 */
[----:B------:R0:W5:Y:S01]  /*0530*/  LDG.E.64 R16, desc[UR8][R28.64] ;  /* 0x000000081c107981 */ /* 0x000162000c1e1b00 */
[----:B------:R-:W-:Y:S01]  /*0540*/  BSSY.RECONVERGENT B2, `(.L_x_6) ;  /* 0x0000014000027945 */ /* 0x000fe20003800200 */
[----:B--2---:R-:W-:Y:S02]  /*0550*/  DADD R6, -R6, R8 ;  /* 0x0000000006067229 */ /* 0x004fe40000000108 */
[----:B---3--:R-:W-:-:S06]  /*0560*/  DADD R10, -R10, R18 ;  /* 0x000000000a0a7229 */ /* 0x008fcc0000000112 */
[----:B------:R-:W-:Y:S02]  /*0570*/  DMUL R6, R6, R6 ;  /* 0x0000000606067228 */ /* 0x000fe40000000000 */
[----:B----4-:R-:W-:-:S06]  /*0580*/  DADD R20, -R20, R22 ;  /* 0x0000000014147229 */ /* 0x010fcc0000000116 */
[----:B------:R-:W-:-:S08]  /*0590*/  DFMA R6, R10, R10, R6 ;  /* 0x0000000a0a06722b */ /* 0x000fd00000000006 */
[----:B------:R-:W-:-:S06]  /*05a0*/  DFMA R6, R20, R20, R6 ;  /* 0x000000141406722b */ /* 0x000fcc0000000006 */
[----:B------:R-:W1:Y:S02]  /*05b0*/  F2F.F32.F64 R5, R6 ;  /* 0x0000000600057310 */ /* 0x000e640000301000 */
[----:B-1----:R-:W-:-:S06]  /*05c0*/  VIADD R0, R5, 0xf3000000 ;  /* 0xf300000005007836 */ /* 0x002fcc0000000000 */
[----:B------:R0:W1:Y:S01]  /*05d0*/  MUFU.RSQ R8, R5 ;  /* 0x0000000500087308 */ /* 0x0000620000001400 */
[----:B------:R-:W-:-:S13]  /*05e0*/  ISETP.GT.U32.AND P0, PT, R0, 0x727fffff, PT ;  /* 0x727fffff0000780c */ /* 0x000fda0003f04070 */
[----:B0-----:R-:W-:Y:S05]  /*05f0*/  @!P0 BRA `(.L_x_7) ;  /* 0x0000000000108947 */ /* 0x001fea0003800000 */
[----:B------:R-:W-:-:S07]  /*0600*/  MOV R10, 0x620 ;  /* 0x00000620000a7802 */ /* 0x000fce0000000f00 */
[----:B-1---5:R-:W-:Y:S05]  /*0610*/  CALL.REL.NOINC `($__internal_2_$__cuda_sm20_sqrt_rn_f32_slowpath) ;  /* 0x0000000c003c7944 */ /* 0x022fea0003c00000 */
[----:B------:R-:W-:Y:S01]  /*0620*/  MOV R0, R5 ;  /* 0x0000000500007202 */ /* 0x000fe20000000f00 */
[----:B------:R-:W-:Y:S06]  /*0630*/  BRA `(.L_x_8) ;  /* 0x0000000000107947 */ /* 0x000fec0003800000 */
.L_x_7:
[----:B-1----:R-:W-:Y:S01]  /*0640*/  FMUL.FTZ R0, R5, R8 ;  /* 0x0000000805007220 */ /* 0x002fe20000410000 */
[----:B------:R-:W-:-:S03]  /*0650*/  FMUL.FTZ R6, R8, 0.5 ;  /* 0x3f00000008067820 */ /* 0x000fc60000410000 */
[----:B------:R-:W-:-:S04]  /*0660*/  FFMA R5, -R0, R0, R5 ;  /* 0x0000000000057223 */ /* 0x000fc80000000105 */
[----:B------:R-:W-:-:S07]  /*0670*/  FFMA R0, R5, R6, R0 ;  /* 0x0000000605007223 */ /* 0x000fce0000000000 */
.L_x_8:
[----:B------:R-:W-:Y:S05]  /*0680*/  BSYNC.RECONVERGENT B2 ;  /* 0x0000000000027941 */ /* 0x000fea0003800200 */
.L_x_6:
[----:B------:R-:W0:Y:S01]  /*0690*/  F2F.F64.F32 R26, R0 ;  /* 0x00000000001a7310 */ /* 0x000e220000201800 */
[----:B------:R-:W-:Y:S01]  /*06a0*/  UMOV UR12, 0x812dea11 ;  /* 0x812dea11000c7882 */ /* 0x000fe20000000000 */
[----:B------:R-:W-:Y:S01]  /*06b0*/  UMOV UR13, 0x3d719799 ;  /* 0x3d719799000d7882 */ /* 0x000fe20000000000 */
[----:B------:R-:W-:Y:S01]  /*06c0*/  IMAD.MOV.U32 R6, RZ, RZ, 0x1 ;  /* 0x00000001ff067424 */ /* 0x000fe200078e00ff */
[----:B-----5:R-:W-:Y:S01]  /*06d0*/  FSETP.GEU.AND P1, PT, |R17|, 6.5827683646048100446e-37, PT ;  /* 0x036000001100780b */ /* 0x020fe20003f2e200 */
[----:B------:R-:W-:Y:S01]  /*06e0*/  BSSY.RECONVERGENT B2, `(.L_x_9) ;  /* 0x0000012000027945 */ /* 0x000fe20003800200 */
[----:B0-----:R-:W-:-:S06]  /*06f0*/  DADD R26, R26, UR12 ;  /* 0x0000000c1a1a7e29 */ /* 0x001fcc0008000000 */
[----:B------:R-:W0:Y:S02]  /*0700*/  MUFU.RCP64H R7, R27 ;  /* 0x0000001b00077308 */ /* 0x000e240000001800 */
[----:B0-----:R-:W-:-:S08]  /*0710*/  DFMA R8, -R26, R6, 1 ;  /* 0x3ff000001a08742b */ /* 0x001fd00000000106 */
[----:B------:R-:W-:-:S08]  /*0720*/  DFMA R8, R8, R8, R8 ;  /* 0x000000080808722b */ /* 0x000fd00000000008 */
[----:B------:R-:W-:-:S08]  /*0730*/  DFMA R8, R6, R8, R6 ;  /* 0x000000080608722b */ /* 0x000fd00000000006 */
[----:B------:R-:W-:-:S08]  /*0740*/  DFMA R6, -R26, R8, 1 ;  /* 0x3ff000001a06742b */ /* 0x000fd00000000108 */
[----:B------:R-:W-:-:S08]  /*0750*/  DFMA R6, R8, R6, R8 ;  /* 0x000000060806722b */ /* 0x000fd00000000008 */
[----:B------:R-:W-:-:S08]  /*0760*/  DMUL R8, R16, R6 ;  /* 0x0000000610087228 */ /* 0x000fd00000000000 */
[----:B------:R-:W-:-:S08]  /*0770*/  DFMA R10, -R26, R8, R16 ;  /* 0x000000081a0a722b */ /* 0x000fd00000000110 */
[----:B------:R-:W-:-:S10]  /*0780*/  DFMA R6, R6, R10, R8 ;  /* 0x0000000a0606722b */ /* 0x000fd40000000008 */
[----:B------:R-:W-:-:S05]  /*0790*/  FFMA R0, RZ, R27, R7 ;  /* 0x0000001bff007223 */ /* 0x000fca0000000007 */
[----:B------:R-:W-:-:S13]  /*07a0*/  FSETP.GT.AND P0, PT, |R0|, 1.469367938527859385e-39, PT ;  /* 0x001000000000780b */ /* 0x000fda0003f04200 */
[----:B------:R-:W-:Y:S05]  /*07b0*/  @P0 BRA P1, `(.L_x_10) ;  /* 0x0000000000100947 */ /* 0x000fea0000800000 */
[----:B------:R-:W-:-:S07]  /*07c0*/  MOV R0, 0x7e0 ;  /* 0x000007e000007802 */ /* 0x000fce0000000f00 */
[----:B------:R-:W-:Y:S05]  /*07d0*/  CALL.REL.NOINC `($__internal_0_$__cuda_sm20_div_rn_f64_full) ;  /* 0x0000000000387944 */ /* 0x000fea0003c00000 */
[----:B------:R-:W-:Y:S02]  /*07e0*/  IMAD.MOV.U32 R6, RZ, RZ, R18 ;  /* 0x000000ffff067224 */ /* 0x000fe400078e0012 */
[----:B------:R-:W-:-:S07]  /*07f0*/  IMAD.MOV.U32 R7, RZ, RZ, R19 ;  /* 0x000000ffff077224 */ /* 0x000fce00078e0013 */
.L_x_10:
[----:B------:R-:W-:Y:S05]  /*0800*/  BSYNC.RECONVERGENT B2 ;  /* 0x0000000000027941 */ /* 0x000fea0003800200 */
.L_x_9:
[----:B------:R-:W-:-:S04]  /*0810*/  LEA R8, P0, R3, UR14, 0x3 ;  /* 0x0000000e03087c11 */ /* 0x000fc8000f8018ff */
[----:B------:R-:W-:-:S05]  /*0820*/  LEA.HI.X R9, R3, UR15, R4, 0x3, P0 ;  /* 0x0000000f03097c11 */ /* 0x000fca00080f1c04 */
[----:B------:R0:W-:Y:S04]  /*0830*/  STG.E.64 desc[UR8][R8.64], R6 ;  /* 0x0000000608007986 */ /* 0x0001e8000c101b08 */
.L_x_5:
[----:B------:R-:W-:Y:S05]  /*0840*/  BSYNC.RECONVERGENT B1 ;  /* 0x0000000000017941 */ /* 0x000fea0003800200 */
.L_x_4:
[----:B------:R-:W-:-:S05]  /*0850*/  IADD3 R3, P0, PT, R2, R3, RZ ;  /* 0x0000000302037210 */ /* 0x000fca0007f1e0ff */
[----:B------:R-:W-:Y:S01]  /*0860*/  IMAD.X R4, RZ, RZ, R4, P0 ;  /* 0x000000ffff047224 */ /* 0x000fe200000e0604 */
[----:B------:R-:W-:-:S04]  /*0870*/  ISETP.GE.U32.AND P0, PT, R3, UR4, PT ;  /* 0x0000000403007c0c */ /* 0x000fc8000bf06070 */
[----:B------:R-:W-:-:S13]  /*0880*/  ISETP.GE.U32.AND.EX P0, PT, R4, UR6, PT, P0 ;  /* 0x0000000604007c0c */ /* 0x000fda000bf06100 */
[----:B------:R-:W-:Y:S05]  /*0890*/  @!P0 BRA `(.L_x_11) ;  /* 0xfffffff800448947 */ /* 0x000fea000383ffff */
[----:B------:R-:W-:Y:S05]  /*08a0*/  BSYNC.RECONVERGENT B0 ;  /* 0x0000000000007941 */ /* 0x000fea0003800200 */
.L_x_0:
[----:B------:R-:W-:Y:S05]  /*08b0*/  EXIT ;  /* 0x000000000000794d */ /* 0x000fea0003800000 */
        .weak           $__internal_0_$__cuda_sm20_div_rn_f64_full
        .type           $__internal_0_$__cuda_sm20_div_rn_f64_full,@function
        .size           $__internal_0_$__cuda_sm20_div_rn_f64_full,($__internal_1_$__cuda_sm20_div_u64 - $__internal_0_$__cuda_sm20_div_rn_f64_full)
$__internal_0_$__cuda_sm20_div_rn_f64_full:
[C---:B------:R-:W-:Y:S01]  /*08c0*/  FSETP.GEU.AND P0, PT, |R27|.reuse, 1.469367938527859385e-39, PT ;  /* 0x001000001b00780b */ /* 0x040fe20003f0e200 */
[----:B------:R-:W-:Y:S01]  /*08d0*/  IMAD.MOV.U32 R9, RZ, RZ, R27 ;  /* 0x000000ffff097224 */ /* 0x000fe200078e001b */
[C---:B------:R-:W-:Y:S01]  /*08e0*/  LOP3.LUT R10, R27.reuse, 0x800fffff, RZ, 0xc0, !PT ;  /* 0x800fffff1b0a7812 */ /* 0x040fe200078ec0ff */
[----:B------:R-:W-:Y:S01]  /*08f0*/  IMAD.MOV.U32 R18, RZ, RZ, 0x1 ;  /* 0x00000001ff127424 */ /* 0x000fe200078e00ff */
[----:B------:R-:W-:Y:S01]  /*0900*/  MOV R8, R26 ;  /* 0x0000001a00087202 */ /* 0x000fe20000000f00 */
[----:B------:R-:W-:Y:S01]  /*0910*/  IMAD.MOV.U32 R6, RZ, RZ, R16 ;  /* 0x000000ffff067224 */ /* 0x000fe200078e0010 */
[----:B------:R-:W-:Y:S01]  /*0920*/  LOP3.LUT R11, R10, 0x3ff00000, RZ, 0xfc, !PT ;  /* 0x3ff000000a0b7812 */ /* 0x000fe200078efcff */
[----:B------:R-:W-:Y:S01]  /*0930*/  IMAD.MOV.U32 R10, RZ, RZ, R26 ;  /* 0x000000ffff0a7224 */ /* 0x000fe200078e001a */
[----:B------:R-:W-:Y:S01]  /*0940*/  MOV R7, R17 ;  /* 0x0000001100077202 */ /* 0x000fe20000000f00 */
[----:B------:R-:W-:Y:S01]  /*0950*/  IMAD.MOV.U32 R24, RZ, RZ, 0x1ca00000 ;  /* 0x1ca00000ff187424 */ /* 0x000fe200078e00ff */
[----:B------:R-:W-:Y:S01]  /*0960*/  LOP3.LUT R26, R27, 0x7ff00000, RZ, 0xc0, !PT ;  /* 0x7ff000001b1a7812 */ /* 0x000fe200078ec0ff */
[----:B------:R-:W-:Y:S01]  /*0970*/  BSSY.RECONVERGENT B3, `(.L_x_12) ;  /* 0x0000050000037945 */ /* 0x000fe20003800200 */
[C---:B------:R-:W-:Y:S01]  /*0980*/  FSETP.GEU.AND P2, PT, |R7|.reuse, 1.469367938527859385e-39, PT ;  /* 0x001000000700780b */ /* 0x040fe20003f4e200 */
[----:B------:R-:W-:Y:S01]  /*0990*/  @!P0 DMUL R10, R8, 8.98846567431157953865e+307 ;  /* 0x7fe00000080a8828 */ /* 0x000fe20000000000 */
[----:B------:R-:W-:-:S04]  /*09a0*/  LOP3.LUT R5, R7, 0x7ff00000, RZ, 0xc0, !PT ;  /* 0x7ff0000007057812 */ /* 0x000fc800078ec0ff */
[----:B------:R-:W-:Y:S01]  /*09b0*/  ISETP.GE.U32.AND P1, PT, R5, R26, PT ;  /* 0x0000001a0500720c */ /* 0x000fe20003f26070 */
[----:B------:R-:W0:Y:S01]  /*09c0*/  MUFU.RCP64H R19, R11 ;  /* 0x0000000b00137308 */ /* 0x000e220000001800 */
[----:B------:R-:W-:-:S03]  /*09d0*/  IMAD.MOV.U32 R25, RZ, RZ, R5 ;  /* 0x000000ffff197224 */ /* 0x000fc600078e0005 */
[----:B------:R-:W-:Y:S02]  /*09e0*/  @!P0 LOP3.LUT R26, R11, 0x7ff00000, RZ, 0xc0, !PT ;  /* 0x7ff000000b1a8812 */ /* 0x000fe400078ec0ff */
[----:B------:R-:W-:Y:S02]  /*09f0*/  @!P2 LOP3.LUT R20, R9, 0x7ff00000, RZ, 0xc0, !PT ;  /* 0x7ff000000914a812 */ /* 0x000fe400078ec0ff */
[----:B------:R-:W-:Y:S01]  /*0a00*/  @!P2 MOV R22, RZ ;  /* 0x000000ff0016a202 */ /* 0x000fe20000000f00 */
[----:B------:R-:W-:Y:S01]  /*0a10*/  VIADD R27, R26, 0xffffffff ;  /* 0xffffffff1a1b7836 */ /* 0x000fe20000000000 */
[----:B------:R-:W-:-:S04]  /*0a20*/  @!P2 ISETP.GE.U32.AND P3, PT, R5, R20, PT ;  /* 0x000000140500a20c */ /* 0x000fc80003f66070 */
[----:B------:R-:W-:Y:S01]  /*0a30*/  @!P2 SEL R21, R24, 0x63400000, !P3 ;  /* 0x634000001815a807 */ /* 0x000fe20005800000 */
[----:B0-----:R-:W-:-:S03]  /*0a40*/  DFMA R16, R18, -R10, 1 ;  /* 0x3ff000001210742b */ /* 0x001fc6000000080a */
[----:B------:R-:W-:-:S04]  /*0a50*/  @!P2 LOP3.LUT R21, R21, 0x80000000, R7, 0xf8, !PT ;  /* 0x800000001515a812 */ /* 0x000fc800078ef807 */
[----:B------:R-:W-:Y:S01]  /*0a60*/  @!P2 LOP3.LUT R23, R21, 0x100000, RZ, 0xfc, !PT ;  /* 0x001000001517a812 */ /* 0x000fe200078efcff */
[----:B------:R-:W-:-:S08]  /*0a70*/  DFMA R16, R16, R16, R16 ;  /* 0x000000101010722b */ /* 0x000fd00000000010 */
[----:B------:R-:W-:Y:S01]  /*0a80*/  DFMA R18, R18, R16, R18 ;  /* 0x000000101212722b */ /* 0x000fe20000000012 */
[----:B------:R-:W-:Y:S01]  /*0a90*/  SEL R17, R24, 0x63400000, !P1 ;  /* 0x6340000018117807 */ /* 0x000fe20004800000 */
[----:B------:R-:W-:-:S03]  /*0aa0*/  IMAD.MOV.U32 R16, RZ, RZ, R6 ;  /* 0x000000ffff107224 */ /* 0x000fc600078e0006 */
[----:B------:R-:W-:-:S03]  /*0ab0*/  LOP3.LUT R17, R17, 0x800fffff, R7, 0xf8, !PT ;  /* 0x800fffff11117812 */ /* 0x000fc600078ef807 */
[----:B------:R-:W-:-:S03]  /*0ac0*/  DFMA R20, R18, -R10, 1 ;  /* 0x3ff000001214742b */ /* 0x000fc6000000080a */
[----:B------:R-:W-:-:S05]  /*0ad0*/  @!P2 DFMA R16, R16, 2, -R22 ;  /* 0x400000001010a82b */ /* 0x000fca0000000816 */
[----:B------:R-:W-:-:S05]  /*0ae0*/  DFMA R18, R18, R20, R18 ;  /* 0x000000141212722b */ /* 0x000fca0000000012 */
[----:B------:R-:W-:-:S03]  /*0af0*/  @!P2 LOP3.LUT R25, R17, 0x7ff00000, RZ, 0xc0, !PT ;  /* 0x7ff000001119a812 */ /* 0x000fc600078ec0ff */
[----:B------:R-:W-:Y:S02]  /*0b00*/  DMUL R20, R18, R16 ;  /* 0x0000001012147228 */ /* 0x000fe40000000000 */
[----:B------:R-:W-:-:S05]  /*0b10*/  VIADD R22, R25, 0xffffffff ;  /* 0xffffffff19167836 */ /* 0x000fca0000000000 */
[----:B------:R-:W-:Y:S01]  /*0b20*/  ISETP.GT.U32.AND P0, PT, R22, 0x7feffffe, PT ;  /* 0x7feffffe1600780c */ /* 0x000fe20003f04070 */
[----:B------:R-:W-:-:S03]  /*0b30*/  DFMA R22, R20, -R10, R16 ;  /* 0x8000000a1416722b */ /* 0x000fc60000000010 */
[----:B------:R-:W-:-:S05]  /*0b40*/  ISETP.GT.U32.OR P0, PT, R27, 0x7feffffe, P0 ;  /* 0x7feffffe1b00780c */ /* 0x000fca0000704470 */
[----:B------:R-:W-:-:S08]  /*0b50*/  DFMA R22, R18, R22, R20 ;  /* 0x000000161216722b */ /* 0x000fd00000000014 */
[----:B------:R-:W-:Y:S05]  /*0b60*/  @P0 BRA `(.L_x_13) ;  /* 0x00000000006c0947 */ /* 0x000fea0003800000 */
[----:B------:R-:W-:-:S04]  /*0b70*/  LOP3.LUT R18, R9, 0x7ff00000, RZ, 0xc0, !PT ;  /* 0x7ff0000009127812 */ /* 0x000fc800078ec0ff */
[CC--:B------:R-:W-:Y:S02]  /*0b80*/  VIADDMNMX R6, R5.reuse, -R18.reuse, 0xb9600000, !PT ;  /* 0xb960000005067446 */ /* 0x0c0fe40007800912 */
[----:B------:R-:W-:Y:S02]  /*0b90*/  ISETP.GE.U32.AND P0, PT, R5, R18, PT ;  /* 0x000000120500720c */ /* 0x000fe40003f06070 */
[----:B------:R-:W-:Y:S01]  /*0ba0*/  VIMNMX R5, PT, PT, R6, 0x46a00000, PT ;  /* 0x46a0000006057848 */ /* 0x000fe20003fe0100 */
[----:B------:R-:W-:Y:S01]  /*0bb0*/  IMAD.MOV.U32 R6, RZ, RZ, RZ ;  /* 0x000000ffff067224 */ /* 0x000fe200078e00ff */
[----:B------:R-:W-:-:S04]  /*0bc0*/  SEL R24, R24, 0x63400000, !P0 ;  /* 0x6340000018187807 */ /* 0x000fc80004000000 */
[----:B------:R-:W-:-:S05]  /*0bd0*/  IADD3 R5, PT, PT, -R24, R5, RZ ;  /* 0x0000000518057210 */ /* 0x000fca0007ffe1ff */
[----:B------:R-:W-:-:S06]  /*0be0*/  VIADD R7, R5, 0x7fe00000 ;  /* 0x7fe0000005077836 */ /* 0x000fcc0000000000 */
[----:B------:R-:W-:-:S10]  /*0bf0*/  DMUL R18, R22, R6 ;  /* 0x0000000616127228 */ /* 0x000fd40000000000 */
[----:B------:R-:W-:-:S13]  /*0c00*/  FSETP.GTU.AND P0, PT, |R19|, 1.469367938527859385e-39, PT ;  /* 0x001000001300780b */ /* 0x000fda0003f0c200 */
[----:B------:R-:W-:Y:S05]  /*0c10*/  @P0 BRA `(.L_x_14) ;  /* 0x0000000000940947 */ /* 0x000fea0003800000 */
[----:B------:R-:W-:Y:S01]  /*0c20*/  DFMA R10, R22, -R10, R16 ;  /* 0x8000000a160a722b */ /* 0x000fe20000000010 */
[----:B------:R-:W-:-:S09]  /*0c30*/  IMAD.MOV.U32 R6, RZ, RZ, RZ ;  /* 0x000000ffff067224 */ /* 0x000fd200078e00ff */
[C---:B------:R-:W-:Y:S02]  /*0c40*/  FSETP.NEU.AND P0, PT, R11.reuse, RZ, PT ;  /* 0x000000ff0b00720b */ /* 0x040fe40003f0d000 */
[----:B------:R-:W-:-:S04]  /*0c50*/  LOP3.LUT R17, R11, 0x80000000, R9, 0x48, !PT ;  /* 0x800000000b117812 */ /* 0x000fc800078e4809 */
[----:B------:R-:W-:-:S07]  /*0c60*/  LOP3.LUT R7, R17, R7, RZ, 0xfc, !PT ;  /* 0x0000000711077212 */ /* 0x000fce00078efcff */
[----:B------:R-:W-:Y:S05]  /*0c70*/  @!P0 BRA `(.L_x_14) ;  /* 0x00000000007c8947 */ /* 0x000fea0003800000 */
[C---:B------:R-:W-:Y:S01]  /*0c80*/  IADD3 R9, PT, PT, -R5.reuse, RZ, RZ ;  /* 0x000000ff05097210 */ /* 0x040fe20007ffe1ff */
[----:B------:R-:W-:Y:S01]  /*0c90*/  IMAD.MOV.U32 R8, RZ, RZ, RZ ;  /* 0x000000ffff087224 */ /* 0x000fe200078e00ff */
[----:B------:R-:W-:Y:S01]  /*0ca0*/  DMUL.RP R6, R22, R6 ;  /* 0x0000000616067228 */ /* 0x000fe20000008000 */
[----:B------:R-:W-:-:S04]  /*0cb0*/  IADD3 R5, PT, PT, -R5, -0x43300000, RZ ;  /* 0xbcd0000005057810 */ /* 0x000fc80007ffe1ff */
[----:B------:R-:W-:-:S05]  /*0cc0*/  DFMA R8, R18, -R8, R22 ;  /* 0x800000081208722b */ /* 0x000fca0000000016 */
[----:B------:R-:W-:-:S05]  /*0cd0*/  LOP3.LUT R17, R7, R17, RZ, 0x3c, !PT ;  /* 0x0000001107117212 */ /* 0x000fca00078e3cff */
[----:B------:R-:W-:-:S04]  /*0ce0*/  FSETP.NEU.AND P0, PT, |R9|, R5, PT ;  /* 0x000000050900720b */ /* 0x000fc80003f0d200 */
[----:B------:R-:W-:Y:S02]  /*0cf0*/  FSEL R18, R6, R18, !P0 ;  /* 0x0000001206127208 */ /* 0x000fe40004000000 */
[----:B------:R-:W-:Y:S01]  /*0d00*/  FSEL R19, R17, R19, !P0 ;  /* 0x0000001311137208 */ /* 0x000fe20004000000 */
[----:B------:R-:W-:Y:S06]  /*0d10*/  BRA `(.L_x_14) ;  /* 0x0000000000547947 */ /* 0x000fec0003800000 */
.L_x_13:
[----:B------:R-:W-:-:S14]  /*0d20*/  DSETP.NAN.AND P0, PT, R6, R6, PT ;  /* 0x000000060600722a */ /* 0x000fdc0003f08000 */
[----:B------:R-:W-:Y:S05]  /*0d30*/  @P0 BRA `(.L_x_15) ;  /* 0x0000000000440947 */ /* 0x000fea0003800000 */
[----:B------:R-:W-:-:S14]  /*0d40*/  DSETP.NAN.AND P0, PT, R8, R8, PT ;  /* 0x000000080800722a */ /* 0x000fdc0003f08000 */
[----:B------:R-:W-:Y:S05]  /*0d50*/  @P0 BRA `(.L_x_16) ;  /* 0x0000000000300947 */ /* 0x000fea0003800000 */
[----:B------:R-:W-:Y:S01]  /*0d60*/  ISETP.NE.AND P0, PT, R25, R26, PT ;  /* 0x0000001a1900720c */ /* 0x000fe20003f05270 */
[----:B------:R-:W-:Y:S02]  /*0d70*/  IMAD.MOV.U32 R18, RZ, RZ, 0x0 ;  /* 0x00000000ff127424 */ /* 0x000fe400078e00ff */
[----:B------:R-:W-:-:S10]  /*0d80*/  IMAD.MOV.U32 R19, RZ, RZ, -0x80000 ;  /* 0xfff80000ff137424 */ /* 0x000fd400078e00ff */
[----:B------:R-:W-:Y:S05]  /*0d90*/  @!P0 BRA `(.L_x_14) ;  /* 0x0000000000348947 */ /* 0x000fea0003800000 */
[----:B------:R-:W-:Y:S02]  /*0da0*/  ISETP.NE.AND P0, PT, R25, 0x7ff00000, PT ;  /* 0x7ff000001900780c */ /* 0x000fe40003f05270 */
[----:B------:R-:W-:Y:S02]  /*0db0*/  LOP3.LUT R19, R7, 0x80000000, R9, 0x48, !PT ;  /* 0x8000000007137812 */ /* 0x000fe400078e4809 */
[----:B------:R-:W-:-:S13]  /*0dc0*/  ISETP.EQ.OR P0, PT, R26, RZ, !P0 ;  /* 0x000000ff1a00720c */ /* 0x000fda0004702670 */
[----:B------:R-:W-:Y:S02]  /*0dd0*/  @P0 LOP3.LUT R5, R19, 0x7ff00000, RZ, 0xfc, !PT ;  /* 0x7ff0000013050812 */ /* 0x000fe400078efcff */
[----:B------:R-:W-:Y:S01]  /*0de0*/  @!P0 MOV R18, RZ ;  /* 0x000000ff00128202 */ /* 0x000fe20000000f00 */
[----:B------:R-:W-:Y:S02]  /*0df0*/  @P0 IMAD.MOV.U32 R18, RZ, RZ, RZ ;  /* 0x000000ffff120224 */ /* 0x000fe400078e00ff */
[----:B------:R-:W-:Y:S01]  /*0e00*/  @P0 IMAD.MOV.U32 R19, RZ, RZ, R5 ;  /* 0x000000ffff130224 */ /* 0x000fe200078e0005 */
[----:B------:R-:W-:Y:S06]  /*0e10*/  BRA `(.L_x_14) ;  /* 0x0000000000147947 */ /* 0x000fec0003800000 */
.L_x_16:
[----:B------:R-:W-:Y:S01]  /*0e20*/  LOP3.LUT R19, R9, 0x80000, RZ, 0xfc, !PT ;  /* 0x0008000009137812 */ /* 0x000fe200078efcff */
[----:B------:R-:W-:Y:S01]  /*0e30*/  IMAD.MOV.U32 R18, RZ, RZ, R8 ;  /* 0x000000ffff127224 */ /* 0x000fe200078e0008 */
[----:B------:R-:W-:Y:S06]  /*0e40*/  BRA `(.L_x_14) ;  /* 0x0000000000087947 */ /* 0x000fec0003800000 */
.L_x_15:
[----:B------:R-:W-:Y:S02]  /*0e50*/  LOP3.LUT R19, R7, 0x80000, RZ, 0xfc, !PT ;  /* 0x0008000007137812 */ /* 0x000fe400078efcff */
[----:B------:R-:W-:-:S07]  /*0e60*/  MOV R18, R6 ;  /* 0x0000000600127202 */ /* 0x000fce0000000f00 */
.L_x_14:
[----:B------:R-:W-:Y:S05]  /*0e70*/  BSYNC.RECONVERGENT B3 ;  /* 0x0000000000037941 */ /* 0x000fea0003800200 */
.L_x_12:
[----:B------:R-:W-:Y:S02]  /*0e80*/  IMAD.MOV.U32 R6, RZ, RZ, R0 ;  /* 0x000000ffff067224 */ /* 0x000fe400078e0000 */
[----:B------:R-:W-:-:S04]  /*0e90*/  IMAD.MOV.U32 R7, RZ, RZ, 0x0 ;  /* 0x00000000ff077424 */ /* 0x000fc800078e00ff */
[----:B------:R-:W-:Y:S05]  /*0ea0*/  RET.REL.NODEC R6 `(coulomb_kernel_without_addition) ;  /* 0xfffffff006547950 */ /* 0x000fea0003c3ffff */
        .weak           $__internal_1_$__cuda_sm20_div_u64
        .type           $__internal_1_$__cuda_sm20_div_u64,@function
        .size           $__internal_1_$__cuda_sm20_div_u64,($__internal_2_$__cuda_sm20_sqrt_rn_f32_slowpath - $__internal_1_$__cuda_sm20_div_u64)
$__internal_1_$__cuda_sm20_div_u64:
[----:B------:R-:W0:Y:S01]  /*0eb0*/  LDCU.64 UR12, c[0x0][0x3a8] ;  /* 0x00007500ff0c77ac */ /* 0x000e220008000a00 */
[----:B------:R-:W1:Y:S01]  /*0ec0*/  LDC.64 R6, c[0x0][0x3a8] ;  /* 0x0000ea00ff067b82 */ /* 0x000e620000000a00 */
[----:B0-----:R-:W0:Y:S08]  /*0ed0*/  I2F.U64.RP R5, UR12 ;  /* 0x0000000c00057d12 */ /* 0x001e300008309000 */
[----:B0-----:R-:W0:Y:S02]  /*0ee0*/  MUFU.RCP R5, R5 ;  /* 0x0000000500057308 */ /* 0x001e240000001000 */
[----:B0-----:R-:W-:-:S06]  /*0ef0*/  VIADD R8, R5, 0x1ffffffe ;  /* 0x1ffffffe05087836 */ /* 0x001fcc0000000000 */
[----:B------:R-:W1:Y:S02]  /*0f00*/  F2I.U64.TRUNC R8, R8 ;  /* 0x0000000800087311 */ /* 0x000e64000020d800 */
[----:B-1----:R-:W-:-:S04]  /*0f10*/  IMAD.WIDE.U32 R10, R8, R6, RZ ;  /* 0x00000006080a7225 */ /* 0x002fc800078e00ff */
[----:B------:R-:W-:Y:S01]  /*0f20*/  IMAD R11, R8, R7, R11 ;  /* 0x00000007080b7224 */ /* 0x000fe200078e020b */
[----:B------:R-:W-:-:S03]  /*0f30*/  IADD3 R17, P0, PT, RZ, -R10, RZ ;  /* 0x8000000aff117210 */ /* 0x000fc60007f1e0ff */
[----:B------:R-:W-:Y:S02]  /*0f40*/  IMAD R11, R9, R6, R11 ;  /* 0x00000006090b7224 */ /* 0x000fe400078e020b */
[----:B------:R-:W-:-:S03]  /*0f50*/  IMAD.HI.U32 R10, R8, R17, RZ ;  /* 0x00000011080a7227 */ /* 0x000fc600078e00ff */
[----:B------:R-:W-:Y:S01]  /*0f60*/  IADD3.X R19, PT, PT, RZ, ~R11, RZ, P0, !PT ;  /* 0x8000000bff137210 */ /* 0x000fe200007fe4ff */
[----:B------:R-:W-:-:S04]  /*0f70*/  IMAD.MOV.U32 R11, RZ, RZ, R8 ;  /* 0x000000ffff0b7224 */ /* 0x000fc800078e0008 */
[----:B------:R-:W-:-:S04]  /*0f80*/  IMAD.WIDE.U32 R10, P0, R8, R19, R10 ;  /* 0x00000013080a7225 */ /* 0x000fc8000780000a */
[C---:B------:R-:W-:Y:S02]  /*0f90*/  IMAD R21, R9.reuse, R19, RZ ;  /* 0x0000001309157224 */ /* 0x040fe400078e02ff */
[----:B------:R-:W-:-:S04]  /*0fa0*/  IMAD.HI.U32 R10, P1, R9, R17, R10 ;  /* 0x00000011090a7227 */ /* 0x000fc8000782000a */
[----:B------:R-:W-:Y:S01]  /*0fb0*/  IMAD.HI.U32 R5, R9, R19, RZ ;  /* 0x0000001309057227 */ /* 0x000fe200078e00ff */
[----:B------:R-:W-:-:S03]  /*0fc0*/  IADD3 R11, P2, PT, R21, R10, RZ ;  /* 0x0000000a150b7210 */ /* 0x000fc60007f5e0ff */
[----:B------:R-:W-:Y:S02]  /*0fd0*/  IMAD.X R5, R5, 0x1, R9, P0 ;  /* 0x0000000105057824 */ /* 0x000fe400000e0609 */
[----:B------:R-:W-:-:S03]  /*0fe0*/  IMAD.WIDE.U32 R8, R11, R6, RZ ;  /* 0x000000060b087225 */ /* 0x000fc600078e00ff */
[----:B------:R-:W-:Y:S01]  /*0ff0*/  IADD3.X R5, PT, PT, RZ, RZ, R5, P2, P1 ;  /* 0x000000ffff057210 */ /* 0x000fe200017e2405 */
[----:B------:R-:W-:Y:S01]  /*1000*/  IMAD R9, R11, R7, R9 ;  /* 0x000000070b097224 */ /* 0x000fe200078e0209 */
[----:B------:R-:W-:-:S03]  /*1010*/  IADD3 R17, P0, PT, RZ, -R8, RZ ;  /* 0x80000008ff117210 */ /* 0x000fc60007f1e0ff */
[----:B------:R-:W-:Y:S02]  /*1020*/  IMAD R9, R5, R6, R9 ;  /* 0x0000000605097224 */ /* 0x000fe400078e0209 */
[----:B------:R-:W-:-:S04]  /*1030*/  IMAD.HI.U32 R10, R11, R17, RZ ;  /* 0x000000110b0a7227 */ /* 0x000fc800078e00ff */
[----:B------:R-:W-:Y:S02]  /*1040*/  IMAD.X R8, RZ, RZ, ~R9, P0 ;  /* 0x000000ffff087224 */ /* 0x000fe400000e0e09 */
[----:B------:R-:W-:Y:S02]  /*1050*/  IMAD.MOV.U32 R9, RZ, RZ, RZ ;  /* 0x000000ffff097224 */ /* 0x000fe400078e00ff */
[----:B------:R-:W-:-:S04]  /*1060*/  IMAD.WIDE.U32 R10, P0, R11, R8, R10 ;  /* 0x000000080b0a7225 */ /* 0x000fc8000780000a */
[C---:B------:R-:W-:Y:S02]  /*1070*/  IMAD R16, R5.reuse, R8, RZ ;  /* 0x0000000805107224 */ /* 0x040fe400078e02ff */
[----:B------:R-:W-:-:S04]  /*1080*/  IMAD.HI.U32 R11, P1, R5, R17, R10 ;  /* 0x00000011050b7227 */ /* 0x000fc8000782000a */
[----:B------:R-:W-:Y:S01]  /*1090*/  IMAD.HI.U32 R8, R5, R8, RZ ;  /* 0x0000000805087227 */ /* 0x000fe200078e00ff */
[----:B------:R-:W-:-:S04]  /*10a0*/  IADD3 R11, P2, PT, R16, R11, RZ ;  /* 0x0000000b100b7210 */ /* 0x000fc80007f5e0ff */
[----:B------:R-:W-:Y:S01]  /*10b0*/  IADD3.X R5, PT, PT, R8, R5, RZ, P0, !PT ;  /* 0x0000000508057210 */ /* 0x000fe200007fe4ff */
[----:B------:R-:W-:-:S03]  /*10c0*/  IMAD.HI.U32 R8, R11, R3, RZ ;  /* 0x000000030b087227 */ /* 0x000fc600078e00ff */
[----:B------:R-:W-:Y:S01]  /*10d0*/  IADD3.X R5, PT, PT, RZ, RZ, R5, P2, P1 ;  /* 0x000000ffff057210 */ /* 0x000fe200017e2405 */
[----:B------:R-:W-:-:S04]  /*10e0*/  IMAD.WIDE.U32 R8, R11, R4, R8 ;  /* 0x000000040b087225 */ /* 0x000fc800078e0008 */
[C---:B------:R-:W-:Y:S02]  /*10f0*/  IMAD R11, R5.reuse, R4, RZ ;  /* 0x00000004050b7224 */ /* 0x040fe400078e02ff */
[----:B------:R-:W-:-:S04]  /*1100*/  IMAD.HI.U32 R8, P0, R5, R3, R8 ;  /* 0x0000000305087227 */ /* 0x000fc80007800008 */
[----:B------:R-:W-:Y:S01]  /*1110*/  IMAD.HI.U32 R5, R5, R4, RZ ;  /* 0x0000000405057227 */ /* 0x000fe200078e00ff */
[----:B------:R-:W-:-:S03]  /*1120*/  IADD3 R11, P1, PT, R11, R8, RZ ;  /* 0x000000080b0b7210 */ /* 0x000fc60007f3e0ff */
[----:B------:R-:W-:Y:S02]  /*1130*/  IMAD.X R5, RZ, RZ, R5, P0 ;  /* 0x000000ffff057224 */ /* 0x000fe400000e0605 */
[----:B------:R-:W-:-:S04]  /*1140*/  IMAD.WIDE.U32 R8, R11, R6, RZ ;  /* 0x000000060b087225 */ /* 0x000fc800078e00ff */
[----:B------:R-:W-:Y:S01]  /*1150*/  IMAD.X R5, RZ, RZ, R5, P1 ;  /* 0x000000ffff057224 */ /* 0x000fe200008e0605 */
[----:B------:R-:W-:Y:S01]  /*1160*/  IADD3 R17, P1, PT, -R8, R3, RZ ;  /* 0x0000000308117210 */ /* 0x000fe20007f3e1ff */
[C---:B------:R-:W-:Y:S01]  /*1170*/  IMAD R9, R11.reuse, R7, R9 ;  /* 0x000000070b097224 */ /* 0x040fe200078e0209 */
[----:B------:R-:W-:Y:S02]  /*1180*/  IADD3 R8, P2, PT, R11, 0x1, RZ ;  /* 0x000000010b087810 */ /* 0x000fe40007f5e0ff */
[-C--:B------:R-:W-:Y:S01]  /*1190*/  ISETP.GE.U32.AND P0, PT, R17, R6.reuse, PT ;  /* 0x000000061100720c */ /* 0x080fe20003f06070 */
[----:B------:R-:W-:Y:S02]  /*11a0*/  IMAD R9, R5, R6, R9 ;  /* 0x0000000605097224 */ /* 0x000fe400078e0209 */
[----:B------:R-:W-:-:S03]  /*11b0*/  IMAD.X R10, RZ, RZ, R5, P2 ;  /* 0x000000ffff0a7224 */ /* 0x000fc600010e0605 */
[----:B------:R-:W-:Y:S02]  /*11c0*/  IADD3.X R16, PT, PT, ~R9, R4, RZ, P1, !PT ;  /* 0x0000000409107210 */ /* 0x000fe40000ffe5ff */
[----:B------:R-:W-:Y:S02]  /*11d0*/  IADD3 R9, P1, PT, R17, -R6, RZ ;  /* 0x8000000611097210 */ /* 0x000fe40007f3e0ff */
[----:B------:R-:W-:-:S03]  /*11e0*/  ISETP.GE.U32.AND.EX P0, PT, R16, R7, PT, P0 ;  /* 0x000000071000720c */ /* 0x000fc60003f06100 */
[----:B------:R-:W-:Y:S01]  /*11f0*/  IMAD.X R18, R16, 0x1, ~R7, P1 ;  /* 0x0000000110127824 */ /* 0x000fe200008e0e07 */
[----:B------:R-:W-:Y:S02]  /*1200*/  SEL R11, R8, R11, P0 ;  /* 0x0000000b080b7207 */ /* 0x000fe40000000000 */
[----:B------:R-:W-:Y:S02]  /*1210*/  SEL R9, R9, R17, P0 ;  /* 0x0000001109097207 */ /* 0x000fe40000000000 */
[----:B------:R-:W-:Y:S02]  /*1220*/  SEL R18, R18, R16, P0 ;  /* 0x0000001012127207 */ /* 0x000fe40000000000 */
[----:B------:R-:W-:Y:S02]  /*1230*/  SEL R8, R10, R5, P0 ;  /* 0x000000050a087207 */ /* 0x000fe40000000000 */
[----:B------:R-:W-:Y:S02]  /*1240*/  IADD3 R16, P2, PT, R11, 0x1, RZ ;  /* 0x000000010b107810 */ /* 0x000fe40007f5e0ff */
[----:B------:R-:W-:-:S02]  /*1250*/  ISETP.GE.U32.AND P0, PT, R9, R6, PT ;  /* 0x000000060900720c */ /* 0x000fc40003f06070 */
[----:B------:R-:W-:Y:S01]  /*1260*/  ISETP.NE.U32.AND P1, PT, R6, RZ, PT ;  /* 0x000000ff0600720c */ /* 0x000fe20003f25070 */
[----:B------:R-:W-:Y:S01]  /*1270*/  IMAD.X R17, RZ, RZ, R8, P2 ;  /* 0x000000ffff117224 */ /* 0x000fe200010e0608 */
[----:B------:R-:W-:Y:S02]  /*1280*/  ISETP.GE.U32.AND.EX P0, PT, R18, R7, PT, P0 ;  /* 0x000000071200720c */ /* 0x000fe40003f06100 */
[----:B------:R-:W-:Y:S01]  /*1290*/  ISETP.NE.AND.EX P1, PT, R7, RZ, PT, P1 ;  /* 0x000000ff0700720c */ /* 0x000fe20003f25310 */
[----:B------:R-:W-:Y:S01]  /*12a0*/  IMAD.MOV.U32 R7, RZ, RZ, 0x0 ;  /* 0x00000000ff077424 */ /* 0x000fe200078e00ff */
[----:B------:R-:W-:Y:S02]  /*12b0*/  MOV R6, R0 ;  /* 0x0000000000067202 */ /* 0x000fe40000000f00 */
[----:B------:R-:W-:Y:S02]  /*12c0*/  SEL R16, R16, R11, P0 ;  /* 0x0000000b10107207 */ /* 0x000fe40000000000 */
[----:B------:R-:W-:-:S02]  /*12d0*/  SEL R17, R17, R8, P0 ;  /* 0x0000000811117207 */ /* 0x000fc40000000000 */
[----:B------:R-:W-:Y:S02]  /*12e0*/  SEL R16, R16, 0xffffffff, P1 ;  /* 0xffffffff10107807 */ /* 0x000fe40000800000 */
[----:B------:R-:W-:Y:S01]  /*12f0*/  SEL R17, R17, 0xffffffff, P1 ;  /* 0xffffffff11117807 */ /* 0x000fe20000800000 */
[----:B------:R-:W-:Y:S06]  /*1300*/  RET.REL.NODEC R6 `(coulomb_kernel_without_addition) ;  /* 0xffffffec063c7950 */ /* 0x000fec0003c3ffff */
        .weak           $__internal_2_$__cuda_sm20_sqrt_rn_f32_slowpath
        .type           $__internal_2_$__cuda_sm20_sqrt_rn_f32_slowpath,@function
        .size           $__internal_2_$__cuda_sm20_sqrt_rn_f32_slowpath,(.L_x_68 - $__internal_2_$__cuda_sm20_sqrt_rn_f32_slowpath)
$__internal_2_$__cuda_sm20_sqrt_rn_f32_slowpath:
[----:B------:R-:W-:-:S13]  /*1310*/  LOP3.LUT P0, RZ, R5, 0x7fffffff, RZ, 0xc0, !PT ;  /* 0x7fffffff05ff7812 */ /* 0x000fda000780c0ff */
[----:B------:R-:W-:Y:S05]  /*1320*/  @!P0 BRA `(.L_x_17) ;  /* 0x0000000000448947 */ /* 0x000fea0003800000 */
[----:B------:R-:W-:Y:S01]  /*1330*/  FSETP.GEU.FTZ.AND P0, PT, R5, RZ, PT ;  /* 0x000000ff0500720b */ /* 0x000fe20003f1e000 */
[----:B------:R-:W-:-:S12]  /*1340*/  IMAD.MOV.U32 R0, RZ, RZ, R5 ;  /* 0x000000ffff007224 */ /* 0x000fd800078e0005 */
[----:B------:R-:W-:Y:S01]  /*1350*/  @!P0 IMAD.MOV.U32 R5, RZ, RZ, 0x7fffffff ;  /* 0x7fffffffff058424 */ /* 0x000fe200078e00ff */
[----:B------:R-:W-:Y:S06]  /*1360*/  @!P0 BRA `(.L_x_17) ;  /* 0x0000000000348947 */ /* 0x000fec0003800000 */
[----:B------:R-:W-:-:S13]  /*1370*/  FSETP.GTU.FTZ.AND P0, PT, |R0|, +INF , PT ;  /* 0x7f8000000000780b */ /* 0x000fda0003f1c200 */
[----:B------:R-:W-:Y:S01]  /*1380*/  @P0 FADD.FTZ R5, R0, 1 ;  /* 0x3f80000000050421 */ /* 0x000fe20000010000 */
[----:B------:R-:W-:Y:S06]  /*1390*/  @P0 BRA `(.L_x_17) ;  /* 0x0000000000280947 */ /* 0x000fec0003800000 */
[----:B------:R-:W-:-:S13]  /*13a0*/  FSETP.NEU.FTZ.AND P0, PT, |R0|, +INF , PT ;  /* 0x7f8000000000780b */ /* 0x000fda0003f1d200 */
[----:B------:R-:W-:-:S04]  /*13b0*/  @P0 FFMA R6, R0, 1.84467440737095516160e+19, RZ ;  /* 0x5f80000000060823 */ /* 0x000fc800000000ff */
[----:B------:R-:W0:Y:S02]  /*13c0*/  @P0 MUFU.RSQ R5, R6 ;  /* 0x0000000600050308 */ /* 0x000e240000001400 */
[----:B0-----:R-:W-:Y:S01]  /*13d0*/  @P0 FMUL.FTZ R7, R6, R5 ;  /* 0x0000000506070220 */ /* 0x001fe20000410000 */
[----:B------:R-:W-:Y:S01]  /*13e0*/  @P0 FMUL.FTZ R9, R5, 0.5 ;  /* 0x3f00000005090820 */ /* 0x000fe20000410000 */
[----:B------:R-:W-:Y:S02]  /*13f0*/  @!P0 MOV R5, R0 ;  /* 0x0000000000058202 */ /* 0x000fe40000000f00 */
[----:B------:R-:W-:-:S04]  /*1400*/  @P0 FADD.FTZ R8, -R7, -RZ ;  /* 0x800000ff07080221 */ /* 0x000fc80000010100 */
[----:B------:R-:W-:-:S04]  /*1410*/  @P0 FFMA R8, R7, R8, R6 ;  /* 0x0000000807080223 */ /* 0x000fc80000000006 */
[----:B------:R-:W-:-:S04]  /*1420*/  @P0 FFMA R8, R8, R9, R7 ;  /* 0x0000000908080223 */ /* 0x000fc80000000007 */
[----:B------:R-:W-:-:S07]  /*1430*/  @P0 FMUL.FTZ R5, R8, 2.3283064365386962891e-10 ;  /* 0x2f80000008050820 */ /* 0x000fce0000410000 */
.L_x_17:
[----:B------:R-:W-:Y:S02]  /*1440*/  IMAD.MOV.U32 R6, RZ, RZ, R10 ;  /* 0x000000ffff067224 */ /* 0x000fe400078e000a */
[----:B------:R-:W-:-:S04]  /*1450*/  IMAD.MOV.U32 R7, RZ, RZ, 0x0 ;  /* 0x00000000ff077424 */ /* 0x000fc800078e00ff */
[----:B------:R-:W-:Y:S05]  /*1460*/  RET.REL.NODEC R6 `(coulomb_kernel_without_addition) ;  /* 0xffffffe806e47950 */ /* 0x000fea0003c3ffff */
.L_x_18:
[----:B------:R-:W-:-:S00]  /*1470*/  BRA `(.L_x_18) ;  /* 0xfffffffc00fc7947 */ /* 0x000fc0000383ffff */
[----:B------:R-:W-:-:S00]  /*1480*/  NOP ;  /* 0x0000000000007918 */ /* 0x000fc00000000000 */
[----:B------:R-:W-:-:S00]  /*1490*/  NOP ;  /* 0x0000000000007918 */ /* 0x000fc00000000000 */
[----:B------:R-:W-:-:S00]  /*14a0*/  NOP ;  /* 0x0000000000007918 */ /* 0x000fc00000000000 */
[----:B------:R-:W-:-:S00]  /*14b0*/  NOP ;  /* 0x0000000000007918 */ /* 0x000fc00000000000 */
[----:B------:R-:W-:-:S00]  /*14c0*/  NOP ;  /* 0x0000000000007918 */ /* 0x000fc00000000000 */
[----:B------:R-:W-:-:S00]  /*14d0*/  NOP ;  /* 0x0000000000007918 */ /* 0x000fc00000000000 */
[----:B------:R-:W-:-:S00]  /*14e0*/  NOP ;  /* 0x0000000000007918 */ /* 0x000fc00000000000 */
[----:B------:R-:W-:-:S00]  /*14f0*/  NOP ;  /* 0x0000000000007918 */ /* 0x000fc00000000000 */
.L_x_68:


//--------------------- .text.coulomb_kernel      --------------------------
	.section	.text.coulomb_kernel,"ax",@progbits
	.align	128
        .global         coulomb_kernel
        .type           coulomb_kernel,@function
        .size           coulomb_kernel,(.L_x_70 - coulomb_kernel)
        .other          coulomb_kernel,@"STO_CUDA_ENTRY STV_DEFAULT"
coulomb_kernel:
.text.coulomb_kernel:
[----:B------:R-:W-:Y:S01]  /*0000*/  LDC R1, c[0x0][0x37c] ;  /* 0x0000df00ff017b82 */ /* 0x000fe20000000800 */
[----:B------:R-:W0:Y:S07]  /*0010*/  S2R R3, SR_TID.X ;  /* 0x0000000000037919 */ /* 0x000e2e0000002100 */
[----:B------:R-:W0:Y:S01]  /*0020*/  S2UR UR4, SR_CTAID.X ;  /* 0x00000000000479c3 */ /* 0x000e220000002500 */
[----:B------:R-:W1:Y:S07]  /*0030*/  LDCU.128 UR8, c[0x0][0x3a0] ;  /* 0x00007400ff0877ac */ /* 0x000e6e0008000c00 */
[----:B------:R-:W0:Y:S01]  /*0040*/  LDC R2, c[0x0][0x360] ;  /* 0x0000d800ff027b82 */ /* 0x000e220000000800 */
[----:B------:R-:W2:Y:S01]  /*0050*/  LDCU UR5, c[0x0][0x370] ;  /* 0x00006e00ff0577ac */ /* 0x000ea20008000800 */
[----:B-1----:R-:W-:-:S04]  /*0060*/  ISETP.NE.U32.AND P0, PT, RZ, UR8, PT ;  /* 0x00000008ff007c0c */ /* 0x002fc8000bf05070 */
[----:B------:R-:W-:Y:S01]  /*0070*/  ISETP.NE.AND.EX P0, PT, RZ, UR9, PT, P0 ;  /* 0x00000009ff007c0c */ /* 0x000fe2000bf05300 */
[C---:B0-----:R-:W-:Y:S02]  /*0080*/  IMAD R3, R2.reuse, UR4, R3 ;  /* 0x0000000402037c24 */ /* 0x041fe4000f8e0203 */
[----:B--2---:R-:W-:-:S03]  /*0090*/  IMAD R2, R2, UR5, RZ ;  /* 0x0000000502027c24 */ /* 0x004fc6000f8e02ff */
[----:B------:R-:W-:-:S04]  /*00a0*/  ISETP.GE.U32.AND P1, PT, R3, UR10, PT ;  /* 0x0000000a03007c0c */ /* 0x000fc8000bf26070 */
[----:B------:R-:W-:-:S13]  /*00b0*/  ISETP.GE.U32.OR.EX P0, PT, RZ, UR11, !P0, P1 ;  /* 0x0000000bff007c0c */ /* 0x000fda000c706510 */
[----:B------:R-:W-:Y:S05]  /*00c0*/  @P0 EXIT ;  /* 0x000000000000094d */ /* 0x000fea0003800000 */
[----:B------:R-:W-:Y:S01]  /*00d0*/  IMAD.MOV.U32 R0, RZ, RZ, RZ ;  /* 0x000000ffff007224 */ /* 0x000fe200078e00ff */
[----:B------:R-:W0:Y:S01]  /*00e0*/  LDCU.64 UR10, c[0x0][0x358] ;  /* 0x00006b00ff0a77ac */ /* 0x000e220008000a00 */
[----:B------:R-:W-:-:S12]  /*00f0*/  ULOP3.LUT UR8, UR8, 0xfffffffc, URZ, 0xc0, !UPT ;  /* 0xfffffffc08087892 */ /* 0x000fd8000f8ec0ff */
.L_x_58:
[----:B-1----:R-:W1:Y:S01]  /*0100*/  LDC.64 R10, c[0x0][0x390] ;  /* 0x0000e400ff0a7b82 */ /* 0x002e620000000a00 */
[----:B--2---:R-:W2:Y:S01]  /*0110*/  LDCU.64 UR4, c[0x0][0x380] ;  /* 0x00007000ff0477ac */ /* 0x004ea20008000a00 */
[----:B------:R-:W-:Y:S02]  /*0120*/  IMAD R5, R0, 0x18, RZ ;  /* 0x0000001800057824 */ /* 0x000fe400078e02ff */
[----:B------:R-:W-:Y:S02]  /*0130*/  HFMA2 R32, -RZ, RZ, 0, 0 ;  /* 0x00000000ff207431 */ /* 0x000fe400000001ff */
[----:B------:R-:W-:Y:S01]  /*0140*/  IMAD.MOV.U32 R31, RZ, RZ, RZ ;  /* 0x000000ffff1f7224 */ /* 0x000fe200078e00ff */
[----:B------:R-:W3:Y:S01]  /*0150*/  LDCU.128 UR12, c[0x0][0x3a0] ;  /* 0x00007400ff0c77ac */ /* 0x000ee20008000c00 */
[C---:B--2---:R-:W-:Y:S01]  /*0160*/  LEA R12, P0, R3.reuse, UR4, 0x3 ;  /* 0x00000004030c7c11 */ /* 0x044fe2000f8018ff */
[----:B---3--:R-:W-:Y:S01]  /*0170*/  UISETP.GE.U32.AND UP0, UPT, UR12, 0x4, UPT ;  /* 0x000000040c00788c */ /* 0x008fe2000bf06070 */
[----:B-1----:R-:W-:-:S02]  /*0180*/  IMAD.WIDE.U32 R10, R3, 0x18, R10 ;  /* 0x00000018030a7825 */ /* 0x002fc400078e000a */
[----:B------:R-:W-:Y:S01]  /*0190*/  LEA.HI.X R13, R3, UR5, R0, 0x3, P0 ;  /* 0x00000005030d7c11 */ /* 0x000fe200080f1c00 */
[----:B------:R-:W-:Y:S01]  /*01a0*/  UISETP.GE.U32.AND.EX UP0, UPT, UR13, URZ, UPT, UP0 ;  /* 0x000000ff0d00728c */ /* 0x000fe2000bf06100 */
[----:B------:R-:W-:Y:S01]  /*01b0*/  IADD3 R3, P1, PT, R2, R3, RZ ;  /* 0x0000000302037210 */ /* 0x000fe20007f3e0ff */
[----:B------:R-:W-:-:S03]  /*01c0*/  IMAD.IADD R11, R11, 0x1, R5 ;  /* 0x000000010b0b7824 */ /* 0x000fc600078e0205 */
[----:B------:R-:W-:Y:S01]  /*01d0*/  ISETP.GE.U32.AND P0, PT, R3, UR14, PT ;  /* 0x0000000e03007c0c */ /* 0x000fe2000bf06070 */
[----:B------:R-:W-:-:S05]  /*01e0*/  IMAD.X R0, RZ, RZ, R0, P1 ;  /* 0x000000ffff007224 */ /* 0x000fca00008e0600 */
[----:B------:R-:W-:Y:S01]  /*01f0*/  ISETP.GE.U32.AND.EX P0, PT, R0, UR15, PT, P0 ;  /* 0x0000000f00007c0c */ /* 0x000fe2000bf06100 */
[----:B------:R-:W-:-:S12]  /*0200*/  BRA.U !UP0, `(.L_x_19) ;  /* 0x0000000d08d87547 */ /* 0x000fd8000b800000 */
[----:B0-----:R0:W5:Y:S01]  /*0210*/  LDG.E.64 R28, desc[UR10][R12.64] ;  /* 0x0000000a0c1c7981 */ /* 0x001162000c1e1b00 */
[----:B------:R-:W1:Y:S01]  /*0220*/  LDCU.64 UR6, c[0x0][0x388] ;  /* 0x00007100ff0677ac */ /* 0x000e620008000a00 */
[----:B------:R-:W-:Y:S01]  /*0230*/  IMAD.U32 R31, RZ, RZ, UR8 ;  /* 0x00000008ff1f7e24 */ /* 0x000fe2000f8e00ff */
[----:B------:R-:W2:Y:S01]  /*0240*/  LDCU.64 UR4, c[0x0][0x398] ;  /* 0x00007300ff0477ac */ /* 0x000ea20008000a00 */
[----:B------:R-:W3:Y:S01]  /*0250*/  LDCU UR9, c[0x0][0x3a4] ;  /* 0x00007480ff0977ac */ /* 0x000ee20008000800 */
[----:B-1----:R-:W-:Y:S02]  /*0260*/  UIADD3 UR6, UP0, UPT, UR6, 0x30, URZ ;  /* 0x0000003006067890 */ /* 0x002fe4000ff1e0ff */
[----:B--2---:R-:W-:Y:S02]  /*0270*/  UIADD3 UR4, UP1, UPT, UR4, 0x10, URZ ;  /* 0x0000001004047890 */ /* 0x004fe4000ff3e0ff */
[----:B------:R-:W-:Y:S02]  /*0280*/  UIADD3.X UR7, UPT, UPT, URZ, UR7, URZ, UP0, !UPT ;  /* 0x00000007ff077290 */ /* 0x000fe400087fe4ff */
[----:B------:R-:W-:Y:S01]  /*0290*/  IMAD.U32 R24, RZ, RZ, UR6 ;  /* 0x00000006ff187e24 */ /* 0x000fe2000f8e00ff */
[----:B------:R-:W-:Y:S01]  /*02a0*/  UIADD3.X UR5, UPT, UPT, URZ, UR5, URZ, UP1, !UPT ;  /* 0x00000005ff057290 */ /* 0x000fe20008ffe4ff */
[----:B---3--:R-:W-:Y:S01]  /*02b0*/  IMAD.U32 R32, RZ, RZ, UR9 ;  /* 0x00000009ff207e24 */ /* 0x008fe2000f8e00ff */
[----:B------:R-:W-:Y:S01]  /*02c0*/  MOV R26, UR4 ;  /* 0x00000004001a7c02 */ /* 0x000fe20008000f00 */
[----:B------:R-:W-:-:S03]  /*02d0*/  IMAD.U32 R25, RZ, RZ, UR7 ;  /* 0x00000007ff197e24 */ /* 0x000fc6000f8e00ff */
[----:B0-----:R-:W-:-:S07]  /*02e0*/  IMAD.U32 R27, RZ, RZ, UR5 ;  /* 0x00000005ff1b7e24 */ /* 0x001fce000f8e00ff */
.L_x_40:
[----:B------:R-:W2:Y:S04]  /*02f0*/  LDG.E.64 R16, desc[UR10][R10.64+0x8] ;  /* 0x0000080a0a107981 */ /* 0x000ea8000c1e1b00 */
[----:B------:R-:W2:Y:S04]  /*0300*/  LDG.E.64 R20, desc[UR10][R24.64+-0x28] ;  /* 0xffffd80a18147981 */ /* 0x000ea8000c1e1b00 */
[----:B------:R-:W3:Y:S04]  /*0310*/  LDG.E.64 R8, desc[UR10][R10.64] ;  /* 0x0000000a0a087981 */ /* 0x000ee8000c1e1b00 */
[----:B------:R-:W3:Y:S04]  /*0320*/  LDG.E.64 R14, desc[UR10][R24.64+-0x30] ;  /* 0xffffd00a180e7981 */ /* 0x000ee8000c1e1b00 */
[----:B------:R-:W4:Y:S04]  /*0330*/  LDG.E.64 R6, desc[UR10][R10.64+0x10] ;  /* 0x0000100a0a067981 */ /* 0x000f28000c1e1b00 */
[----:B------:R-:W4:Y:S04]  /*0340*/  LDG.E.64 R4, desc[UR10][R24.64+-0x20] ;  /* 0xffffe00a18047981 */ /* 0x000f28000c1e1b00 */
[----:B-----5:R0:W5:Y:S01]  /*0350*/  LDG.E.64 R18, desc[UR10][R26.64+-0x10] ;  /* 0xfffff00a1a127981 */ /* 0x020162000c1e1b00 */
[----:B------:R-:W-:Y:S01]  /*0360*/  BSSY.RECONVERGENT B0, `(.L_x_20) ;  /* 0x0000015000007945 */ /* 0x000fe20003800200 */
[----:B--2---:R-:W-:-:S02]  /*0370*/  DADD R16, -R16, R20 ;  /* 0x0000000010107229 */ /* 0x004fc40000000114 */
[----:B---3--:R-:W-:-:S06]  /*0380*/  DADD R8, -R8, R14 ;  /* 0x0000000008087229 */ /* 0x008fcc000000010e */
[----:B------:R-:W-:Y:S02]  /*0390*/  DMUL R16, R16, R16 ;  /* 0x0000001010107228 */ /* 0x000fe40000000000 */
[----:B----4-:R-:W-:-:S06]  /*03a0*/  DADD R4, -R6, R4 ;  /* 0x0000000006047229 */ /* 0x010fcc0000000104 */
[----:B------:R-:W-:-:S08]  /*03b0*/  DFMA R16, R8, R8, R16 ;  /* 0x000000080810722b */ /* 0x000fd00000000010 */
[----:B------:R-:W-:-:S10]  /*03c0*/  DFMA R16, R4, R4, R16 ;  /* 0x000000040410722b */ /* 0x000fd40000000010 */
[----:B------:R-:W1:Y:S02]  /*03d0*/  F2F.F32.F64 R17, R16 ;  /* 0x0000001000117310 */ /* 0x000e640000301000 */
[----:B-1----:R-:W-:-:S06]  /*03e0*/  VIADD R4, R17, 0xf3000000 ;  /* 0xf300000011047836 */ /* 0x002fcc0000000000 */
[----:B------:R0:W1:Y:S01]  /*03f0*/  MUFU.RSQ R6, R17 ;  /* 0x0000001100067308 */ /* 0x0000620000001400 */
[----:B------:R-:W-:-:S13]  /*0400*/  ISETP.GT.U32.AND P1, PT, R4, 0x727fffff, PT ;  /* 0x727fffff0400780c */ /* 0x000fda0003f24070 */
[----:B0-----:R-:W-:Y:S05]  /*0410*/  @!P1 BRA `(.L_x_21) ;  /* 0x0000000000149947 */ /* 0x001fea0003800000 */
[----:B------:R-:W-:Y:S02]  /*0420*/  MOV R4, R17 ;  /* 0x0000001100047202 */ /* 0x000fe40000000f00 */
[----:B-1----:R-:W-:-:S07]  /*0430*/  MOV R6, 0x450 ;  /* 0x0000045000067802 */ /* 0x002fce0000000f00 */
[----:B-----5:R-:W-:Y:S05]  /*0440*/  CALL.REL.NOINC `($__internal_4_$__cuda_sm20_sqrt_rn_f32_slowpath) ;  /* 0x0000001c00c87944 */ /* 0x020fea0003c00000 */
[----:B------:R-:W-:Y:S01]  /*0450*/  IMAD.MOV.U32 R8, RZ, RZ, R7 ;  /* 0x000000ffff087224 */ /* 0x000fe200078e0007 */
[----:B------:R-:W-:Y:S06]  /*0460*/  BRA `(.L_x_22) ;  /* 0x0000000000107947 */ /* 0x000fec0003800000 */
.L_x_21:
[----:B-1----:R-:W-:Y:S01]  /*0470*/  FMUL.FTZ R8, R17, R6 ;  /* 0x0000000611087220 */ /* 0x002fe20000410000 */
[----:B------:R-:W-:-:S03]  /*0480*/  FMUL.FTZ R4, R6, 0.5 ;  /* 0x3f00000006047820 */ /* 0x000fc60000410000 */
[----:B------:R-:W-:-:S04]  /*0490*/  FFMA R5, -R8, R8, R17 ;  /* 0x0000000808057223 */ /* 0x000fc80000000111 */
[----:B------:R-:W-:-:S07]  /*04a0*/  FFMA R8, R5, R4, R8 ;  /* 0x0000000405087223 */ /* 0x000fce0000000008 */
.L_x_22:
[----:B------:R-:W-:Y:S05]  /*04b0*/  BSYNC.RECONVERGENT B0 ;  /* 0x0000000000007941 */ /* 0x000fea0003800200 */
.L_x_20:
        /* <DEDUP_REMOVED lines=20> */
[----:B------:R-:W-:Y:S05]  /*0600*/  CALL.REL.NOINC `($__internal_3_$__cuda_sm20_div_rn_f64_full) ;  /* 0x0000001400f07944 */ /* 0x000fea0003c00000 */
[----:B------:R-:W-:Y:S01]  /*0610*/  IMAD.MOV.U32 R4, RZ, RZ, R34 ;  /* 0x000000ffff047224 */ /* 0x000fe200078e0022 */
[----:B------:R-:W-:-:S07]  /*0620*/  MOV R5, R35 ;  /* 0x0000002300057202 */ /* 0x000fce0000000f00 */
.L_x_24:
[----:B------:R-:W-:Y:S05]  /*0630*/  BSYNC.RECONVERGENT B0 ;  /* 0x0000000000007941 */ /* 0x000fea0003800200 */
.L_x_23:
[----:B------:R-:W-:-:S07]  /*0640*/  DADD R28, R4, R28 ;  /* 0x00000000041c7229 */ /* 0x000fce000000001c */
[----:B------:R0:W-:Y:S04]  /*0650*/  STG.E.64 desc[UR10][R12.64], R28 ;  /* 0x0000001c0c007986 */ /* 0x0001e8000c101b0a */
[----:B------:R-:W2:Y:S04]  /*0660*/  LDG.E.64 R14, desc[UR10][R10.64+0x8] ;  /* 0x0000080a0a0e7981 */ /* 0x000ea8000c1e1b00 */
[----:B------:R-:W2:Y:S04]  /*0670*/  LDG.E.64 R20, desc[UR10][R24.64+-0x10] ;  /* 0xfffff00a18147981 */ /* 0x000ea8000c1e1b00 */
[----:B------:R-:W3:Y:S04]  /*0680*/  LDG.E.64 R8, desc[UR10][R10.64] ;  /* 0x0000000a0a087981 */ /* 0x000ee8000c1e1b00 */
[----:B------:R-:W3:Y:S04]  /*0690*/  LDG.E.64 R16, desc[UR10][R24.64+-0x18] ;  /* 0xffffe80a18107981 */ /* 0x000ee8000c1e1b00 */
[----:B------:R-:W4:Y:S04]  /*06a0*/  LDG.E.64 R6, desc[UR10][R10.64+0x10] ;  /* 0x0000100a0a067981 */ /* 0x000f28000c1e1b00 */
[----:B------:R-:W4:Y:S04]  /*06b0*/  LDG.E.64 R4, desc[UR10][R24.64+-0x8] ;  /* 0xfffff80a18047981 */ /* 0x000f28000c1e1b00 */
[----:B------:R0:W5:Y:S01]  /*06c0*/  LDG.E.64 R18, desc[UR10][R26.64+-0x8] ;  /* 0xfffff80a1a127981 */ /* 0x000162000c1e1b00 */
        /* <DEDUP_REMOVED lines=12> */
[----:B------:R-:W-:Y:S01]  /*0790*/  IMAD.MOV.U32 R4, RZ, RZ, R15 ;  /* 0x000000ffff047224 */ /* 0x000fe200078e000f */
[----:B-1----:R-:W-:-:S07]  /*07a0*/  MOV R6, 0x7c0 ;  /* 0x000007c000067802 */ /* 0x002fce0000000f00 */
[----:B-----5:R-:W-:Y:S05]  /*07b0*/  CALL.REL.NOINC `($__internal_4_$__cuda_sm20_sqrt_rn_f32_slowpath) ;  /* 0x0000001800ec7944 */ /* 0x020fea0003c00000 */
[----:B------:R-:W-:Y:S01]  /*07c0*/  IMAD.MOV.U32 R8, RZ, RZ, R7 ;  /* 0x000000ffff087224 */ /* 0x000fe200078e0007 */
[----:B------:R-:W-:Y:S06]  /*07d0*/  BRA `(.L_x_27) ;  /* 0x0000000000107947 */ /* 0x000fec0003800000 */
.L_x_26:
[----:B-1----:R-:W-:Y:S01]  /*07e0*/  FMUL.FTZ R8, R15, R6 ;  /* 0x000000060f087220 */ /* 0x002fe20000410000 */
[----:B------:R-:W-:-:S03]  /*07f0*/  FMUL.FTZ R4, R6, 0.5 ;  /* 0x3f00000006047820 */ /* 0x000fc60000410000 */
[----:B------:R-:W-:-:S04]  /*0800*/  FFMA R5, -R8, R8, R15 ;  /* 0x0000000808057223 */ /* 0x000fc8000000010f */
[----:B------:R-:W-:-:S07]  /*0810*/  FFMA R8, R5, R4, R8 ;  /* 0x0000000405087223 */ /* 0x000fce0000000008 */
.L_x_27:
[----:B------:R-:W-:Y:S05]  /*0820*/  BSYNC.RECONVERGENT B0 ;  /* 0x0000000000007941 */ /* 0x000fea0003800200 */
.L_x_25:
[----:B------:R-:W0:Y:S01]  /*0830*/  F2F.F64.F32 R16, R8 ;  /* 0x0000000800107310 */ /* 0x000e220000201800 */
[----:B------:R-:W-:Y:S01]  /*0840*/  UMOV UR4, 0x812dea11 ;  /* 0x812dea1100047882 */ /* 0x000fe20000000000 */
[----:B------:R-:W-:Y:S01]  /*0850*/  UMOV UR5, 0x3d719799 ;  /* 0x3d71979900057882 */ /* 0x000fe20000000000 */
[----:B------:R-:W-:Y:S01]  /*0860*/  MOV R4, 0x1 ;  /* 0x0000000100047802 */ /* 0x000fe20000000f00 */
[----:B------:R-:W-:Y:S01]  /*0870*/  BSSY.RECONVERGENT B0, `(.L_x_28) ;  /* 0x0000013000007945 */ /* 0x000fe20003800200 */
[----:B-----5:R-:W-:Y:S01]  /*0880*/  FSETP.GEU.AND P2, PT, |R19|, 6.5827683646048100446e-37, PT ;  /* 0x036000001300780b */ /* 0x020fe20003f4e200 */
        /* <DEDUP_REMOVED lines=15> */
[----:B------:R-:W-:Y:S02]  /*0980*/  IMAD.MOV.U32 R4, RZ, RZ, R34 ;  /* 0x000000ffff047224 */ /* 0x000fe400078e0022 */
[----:B------:R-:W-:-:S07]  /*0990*/  IMAD.MOV.U32 R5, RZ, RZ, R35 ;  /* 0x000000ffff057224 */ /* 0x000fce00078e0023 */
.L_x_29:
[----:B------:R-:W-:Y:S05]  /*09a0*/  BSYNC.RECONVERGENT B0 ;  /* 0x0000000000007941 */ /* 0x000fea0003800200 */
.L_x_28:
        /* <DEDUP_REMOVED lines=26> */
.L_x_31:
[----:B-1----:R-:W-:Y:S01]  /*0b50*/  FMUL.FTZ R8, R15, R6 ;  /* 0x000000060f087220 */ /* 0x002fe20000410000 */
[----:B------:R-:W-:-:S03]  /*0b60*/  FMUL.FTZ R4, R6, 0.5 ;  /* 0x3f00000006047820 */ /* 0x000fc60000410000 */
[----:B------:R-:W-:-:S04]  /*0b70*/  FFMA R5, -R8, R8, R15 ;  /* 0x0000000808057223 */ /* 0x000fc8000000010f */
[----:B------:R-:W-:-:S07]  /*0b80*/  FFMA R8, R5, R4, R8 ;  /* 0x0000000405087223 */ /* 0x000fce0000000008 */
.L_x_32:
[----:B------:R-:W-:Y:S05]  /*0b90*/  BSYNC.RECONVERGENT B0 ;  /* 0x0000000000007941 */ /* 0x000fea0003800200 */
.L_x_30:
        /* <DEDUP_REMOVED lines=23> */
.L_x_34:
[----:B------:R-:W-:Y:S05]  /*0d10*/  BSYNC.RECONVERGENT B0 ;  /* 0x0000000000007941 */ /* 0x000fea0003800200 */
.L_x_33:
        /* <DEDUP_REMOVED lines=26> */
.L_x_36:
[----:B-1----:R-:W-:Y:S01]  /*0ec0*/  FMUL.FTZ R8, R15, R6 ;  /* 0x000000060f087220 */ /* 0x002fe20000410000 */
[----:B------:R-:W-:-:S03]  /*0ed0*/  FMUL.FTZ R4, R6, 0.5 ;  /* 0x3f00000006047820 */ /* 0x000fc60000410000 */
[----:B------:R-:W-:-:S04]  /*0ee0*/  FFMA R5, -R8, R8, R15 ;  /* 0x0000000808057223 */ /* 0x000fc8000000010f */
[----:B------:R-:W-:-:S07]  /*0ef0*/  FFMA R8, R5, R4, R8 ;  /* 0x0000000405087223 */ /* 0x000fce0000000008 */
.L_x_37:
[----:B------:R-:W-:Y:S05]  /*0f00*/  BSYNC.RECONVERGENT B0 ;  /* 0x0000000000007941 */ /* 0x000fea0003800200 */
.L_x_35:
        /* <DEDUP_REMOVED lines=23> */
.L_x_39:
[----:B------:R-:W-:Y:S05]  /*1080*/  BSYNC.RECONVERGENT B0 ;  /* 0x0000000000007941 */ /* 0x000fea0003800200 */
.L_x_38:
[----:B------:R-:W-:Y:S01]  /*1090*/  DADD R28, R28, R4 ;  /* 0x000000001c1c7229 */ /* 0x000fe20000000004 */
[----:B------:R-:W-:Y:S02]  /*10a0*/  IADD3 R31, P1, PT, R31, -0x4, RZ ;  /* 0xfffffffc1f1f7810 */ /* 0x000fe40007f3e0ff */
[----:B------:R-:W-:Y:S02]  /*10b0*/  IADD3 R24, P2, PT, R24, 0x60, RZ ;  /* 0x0000006018187810 */ /* 0x000fe40007f5e0ff */
[----:B------:R-:W-:Y:S02]  /*10c0*/  IADD3.X R32, PT, PT, R32, -0x1, RZ, P1, !PT ;  /* 0xffffffff20207810 */ /* 0x000fe40000ffe4ff */
[----:B------:R0:W-:Y:S01]  /*10d0*/  STG.E.64 desc[UR10][R12.64], R28 ;  /* 0x0000001c0c007986 */ /* 0x0001e2000c101b0a */
[----:B------:R-:W-:Y:S01]  /*10e0*/  ISETP.NE.U32.AND P1, PT, R31, RZ, PT ;  /* 0x000000ff1f00720c */ /* 0x000fe20003f25070 */
[----:B------:R-:W-:Y:S01]  /*10f0*/  IMAD.X R25, RZ, RZ, R25, P2 ;  /* 0x000000ffff197224 */ /* 0x000fe200010e0619 */
[----:B------:R-:W-:-:S02]  /*1100*/  IADD3 R26, P3, PT, R26, 0x20, RZ ;  /* 0x000000201a1a7810 */ /* 0x000fc40007f7e0ff */
[----:B------:R-:W-:Y:S02]  /*1110*/  ISETP.NE.AND.EX P1, PT, R32, RZ, PT, P1 ;  /* 0x000000ff2000720c */ /* 0x000fe40003f25310 */
[----:B------:R-:W-:-:S11]  /*1120*/  IADD3.X R27, PT, PT, RZ, R27, RZ, P3, !PT ;  /* 0x0000001bff1b7210 */ /* 0x000fd60001ffe4ff */
[----:B0-----:R-:W-:Y:S05]  /*1130*/  @P1 BRA `(.L_x_40) ;  /* 0xfffffff0006c1947 */ /* 0x001fea000383ffff */
[----:B------:R-:W0:Y:S01]  /*1140*/  LDCU UR4, c[0x0][0x3a4] ;  /* 0x00007480ff0477ac */ /* 0x000e220008000800 */
[----:B------:R-:W-:Y:S02]  /*1150*/  IMAD.U32 R31, RZ, RZ, UR8 ;  /* 0x00000008ff1f7e24 */ /* 0x000fe4000f8e00ff */
[----:B0-----:R-:W-:-:S07]  /*1160*/  IMAD.U32 R32, RZ, RZ, UR4 ;  /* 0x00000004ff207e24 */ /* 0x001fce000f8e00ff */
.L_x_19:
[----:B------:R-:W1:Y:S02]  /*1170*/  LDCU UR4, c[0x0][0x3a0] ;  /* 0x00007400ff0477ac */ /* 0x000e640008000800 */
[----:B-1----:R-:W-:-:S04]  /*1180*/  ULOP3.LUT UR4, UR4, 0x3, URZ, 0xc0, !UPT ;  /* 0x0000000304047892 */ /* 0x002fc8000f8ec0ff */
[----:B------:R-:W-:-:S04]  /*1190*/  UISETP.NE.U32.AND UP0, UPT, UR4, URZ, UPT ;  /* 0x000000ff0400728c */ /* 0x000fc8000bf05070 */
[----:B------:R-:W-:-:S09]  /*11a0*/  UISETP.NE.AND.EX UP0, UPT, URZ, URZ, UPT, UP0 ;  /* 0x000000ffff00728c */ /* 0x000fd2000bf05300 */
[----:B------:R-:W-:Y:S05]  /*11b0*/  BRA.U !UP0, `(.L_x_41) ;  /* 0x0000000908fc7547 */ /* 0x000fea000b800000 */
[----:B------:R-:W-:-:S04]  /*11c0*/  UISETP.NE.U32.AND UP0, UPT, UR4, 0x1, UPT ;  /* 0x000000010400788c */ /* 0x000fc8000bf05070 */
[----:B------:R-:W-:-:S09]  /*11d0*/  UISETP.NE.AND.EX UP0, UPT, URZ, URZ, UPT, UP0 ;  /* 0x000000ffff00728c */ /* 0x000fd2000bf05300 */
[----:B------:R-:W-:Y:S05]  /*11e0*/  BRA.U !UP0, `(.L_x_42) ;  /* 0x0000000508e07547 */ /* 0x000fea000b800000 */
[----:B------:R-:W1:Y:S01]  /*11f0*/  LDC.64 R24, c[0x0][0x388] ;  /* 0x0000e200ff187b82 */ /* 0x000e620000000a00 */
[----:B------:R-:W-:Y:S01]  /*1200*/  IMAD R5, R32, 0x18, RZ ;  /* 0x0000001820057824 */ /* 0x000fe200078e02ff */
[----:B0-----:R-:W2:Y:S01]  /*1210*/  LDG.E.64 R14, desc[UR10][R10.64+0x8] ;  /* 0x0000080a0a0e7981 */ /* 0x001ea2000c1e1b00 */
[----:B------:R-:W0:Y:S03]  /*1220*/  LDCU.64 UR4, c[0x0][0x398] ;  /* 0x00007300ff0477ac */ /* 0x000e260008000a00 */
[----:B------:R-:W3:Y:S01]  /*1230*/  LDG.E.64 R8, desc[UR10][R10.64] ;  /* 0x0000000a0a087981 */ /* 0x000ee2000c1e1b00 */
[----:B-1----:R-:W-:-:S04]  /*1240*/  IMAD.WIDE.U32 R24, R31, 0x18, R24 ;  /* 0x000000181f187825 */ /* 0x002fc800078e0018 */
[----:B------:R-:W-:Y:S02]  /*1250*/  IMAD.IADD R25, R25, 0x1, R5 ;  /* 0x0000000119197824 */ /* 0x000fe400078e0205 */
[----:B------:R-:W4:Y:S04]  /*1260*/  LDG.E.64 R4, desc[UR10][R10.64+0x10] ;  /* 0x0000100a0a047981 */ /* 0x000f28000c1e1b00 */
[----:B------:R-:W2:Y:S04]  /*1270*/  LDG.E.64 R20, desc[UR10][R24.64+0x8] ;  /* 0x0000080a18147981 */ /* 0x000ea8000c1e1b00 */
[----:B------:R-:W3:Y:S04]  /*1280*/  LDG.E.64 R16, desc[UR10][R24.64] ;  /* 0x0000000a18107981 */ /* 0x000ee8000c1e1b00 */
[----:B------:R-:W4:Y:S01]  /*1290*/  LDG.E.64 R6, desc[UR10][R24.64+0x10] ;  /* 0x0000100a18067981 */ /* 0x000f22000c1e1b00 */
[----:B0-----:R-:W-:-:S04]  /*12a0*/  LEA R26, P1, R31, UR4, 0x3 ;  /* 0x000000041f1a7c11 */ /* 0x001fc8000f8218ff */
        /* <DEDUP_REMOVED lines=8> */
[----:B------:R-:W-:-:S10]  /*1330*/  DFMA R14, R4, R4, R14 ;  /* 0x00000004040e722b */ /* 0x000fd4000000000e */
[----:B------:R-:W1:Y:S02]  /*1340*/  F2F.F32.F64 R15, R14 ;  /* 0x0000000e000f7310 */ /* 0x000e640000301000 */
[----:B-1----:R-:W-:-:S06]  /*1350*/  IADD3 R4, PT, PT, R15, -0xd000000, RZ ;  /* 0xf30000000f047810 */ /* 0x002fcc0007ffe0ff */
        /* <DEDUP_REMOVED lines=8> */
.L_x_44:
[----:B-1----:R-:W-:Y:S01]  /*13e0*/  FMUL.FTZ R8, R15, R6 ;  /* 0x000000060f087220 */ /* 0x002fe20000410000 */
[----:B------:R-:W-:-:S03]  /*13f0*/  FMUL.FTZ R4, R6, 0.5 ;  /* 0x3f00000006047820 */ /* 0x000fc60000410000 */
[----:B------:R-:W-:-:S04]  /*1400*/  FFMA R5, -R8, R8, R15 ;  /* 0x0000000808057223 */ /* 0x000fc8000000010f */
[----:B------:R-:W-:-:S07]  /*1410*/  FFMA R8, R5, R4, R8 ;  /* 0x0000000405087223 */ /* 0x000fce0000000008 */
.L_x_45:
[----:B------:R-:W-:Y:S05]  /*1420*/  BSYNC.RECONVERGENT B0 ;  /* 0x0000000000007941 */ /* 0x000fea0003800200 */
.L_x_43:
        /* <DEDUP_REMOVED lines=21> */
[----:B------:R-:W-:Y:S01]  /*1580*/  MOV R28, R34 ;  /* 0x00000022001c7202 */ /* 0x000fe20000000f00 */
[----:B------:R-:W-:-:S07]  /*1590*/  IMAD.MOV.U32 R29, RZ, RZ, R35 ;  /* 0x000000ffff1d7224 */ /* 0x000fce00078e0023 */
.L_x_47:
[----:B------:R-:W-:Y:S05]  /*15a0*/  BSYNC.RECONVERGENT B0 ;  /* 0x0000000000007941 */ /* 0x000fea0003800200 */
.L_x_46:
[----:B------:R-:W2:Y:S02]  /*15b0*/  LDG.E.64 R4, desc[UR10][R12.64] ;  /* 0x0000000a0c047981 */ /* 0x000ea4000c1e1b00 */
[----:B--2---:R-:W-:-:S07]  /*15c0*/  DADD R28, R4, R28 ;  /* 0x00000000041c7229 */ /* 0x004fce000000001c */
        /* <DEDUP_REMOVED lines=23> */
[----:B------:R-:W-:Y:S01]  /*1740*/  MOV R8, R7 ;  /* 0x0000000700087202 */ /* 0x000fe20000000f00 */
[----:B------:R-:W-:Y:S06]  /*1750*/  BRA `(.L_x_50) ;  /* 0x0000000000107947 */ /* 0x000fec0003800000 */
.L_x_49:
[----:B-1----:R-:W-:Y:S01]  /*1760*/  FMUL.FTZ R8, R15, R6 ;  /* 0x000000060f087220 */ /* 0x002fe20000410000 */
[----:B------:R-:W-:-:S03]  /*1770*/  FMUL.FTZ R4, R6, 0.5 ;  /* 0x3f00000006047820 */ /* 0x000fc60000410000 */
[----:B------:R-:W-:-:S04]  /*1780*/  FFMA R5, -R8, R8, R15 ;  /* 0x0000000808057223 */ /* 0x000fc8000000010f */
[----:B------:R-:W-:-:S07]  /*1790*/  FFMA R8, R5, R4, R8 ;  /* 0x0000000405087223 */ /* 0x000fce0000000008 */
.L_x_50:
[----:B------:R-:W-:Y:S05]  /*17a0*/  BSYNC.RECONVERGENT B0 ;  /* 0x0000000000007941 */ /* 0x000fea0003800200 */
.L_x_48:
        /* <DEDUP_REMOVED lines=23> */
.L_x_52:
[----:B------:R-:W-:Y:S05]  /*1920*/  BSYNC.RECONVERGENT B0 ;  /* 0x0000000000007941 */ /* 0x000fea0003800200 */
.L_x_51:
[----:B------:R-:W-:Y:S01]  /*1930*/  DADD R4, R28, R4 ;  /* 0x000000001c047229 */ /* 0x000fe20000000004 */
[----:B------:R-:W-:-:S04]  /*1940*/  IADD3 R31, P1, PT, R31, 0x2, RZ ;  /* 0x000000021f1f7810 */ /* 0x000fc80007f3e0ff */
[----:B------:R-:W-:Y:S02]  /*1950*/  IADD3.X R32, PT, PT, RZ, R32, RZ, P1, !PT ;  /* 0x00000020ff207210 */ /* 0x000fe40000ffe4ff */
[----:B------:R1:W-:Y:S07]  /*1960*/  STG.E.64 desc[UR10][R12.64], R4 ;  /* 0x000000040c007986 */ /* 0x0003ee000c101b0a */
.L_x_42:
[----:B------:R-:W2:Y:S02]  /*1970*/  LDCU UR4, c[0x0][0x3a0] ;  /* 0x00007400ff0477ac */ /* 0x000ea40008000800 */
[----:B--2---:R-:W-:-:S04]  /*1980*/  ULOP3.LUT UR4, UR4, 0x1, URZ, 0xc0, !UPT ;  /* 0x0000000104047892 */ /* 0x004fc8000f8ec0ff */
[----:B------:R-:W-:-:S04]  /*1990*/  UISETP.NE.U32.AND UP0, UPT, UR4, 0x1, UPT ;  /* 0x000000010400788c */ /* 0x000fc8000bf05070 */
[----:B------:R-:W-:-:S09]  /*19a0*/  UISETP.NE.U32.AND.EX UP0, UPT, URZ, URZ, UPT, UP0 ;  /* 0x000000ffff00728c */ /* 0x000fd2000bf05100 */
[----:B------:R-:W-:Y:S05]  /*19b0*/  BRA.U UP0, `(.L_x_41) ;  /* 0x0000000100fc7547 */ /* 0x000fea000b800000 */
[----:B-1----:R-:W1:Y:S01]  /*19c0*/  LDC.64 R4, c[0x0][0x388] ;  /* 0x0000e200ff047b82 */ /* 0x002e620000000a00 */
        /* <DEDUP_REMOVED lines=8> */
[----:B------:R-:W4:Y:S04]  /*1a50*/  LDG.E.64 R16, desc[UR10][R4.64] ;  /* 0x0000000a04107981 */ /* 0x000f28000c1e1b00 */
[----:B------:R-:W3:Y:S01]  /*1a60*/  LDG.E.64 R22, desc[UR10][R4.64+0x10] ;  /* 0x0000100a04167981 */ /* 0x000ee2000c1e1b00 */
[----:B0-----:R-:W-:-:S04]  /*1a70*/  LEA R18, P1, R31, UR4, 0x3 ;  /* 0x000000041f127c11 */ /* 0x001fc8000f8218ff */
[----:B------:R-:W-:-:S06]  /*1a80*/  LEA.HI.X R19, R31, UR5, R32, 0x3, P1 ;  /* 0x000000051f137c11 */ /* 0x000fcc00088f1c20 */
[----:B------:R-:W5:Y:S01]  /*1a90*/  LDG.E.64 R18, desc[UR10][R18.64] ;  /* 0x0000000a12127981 */ /* 0x000f62000c1e1b00 */
[----:B------:R-:W-:Y:S01]  /*1aa0*/  BSSY.RECONVERGENT B0, `(.L_x_53) ;  /* 0x0000015000007945 */ /* 0x000fe20003800200 */
[----:B--2---:R-:W-:Y:S02]  /*1ab0*/  DADD R8, -R8, R20 ;  /* 0x0000000008087229 */ /* 0x004fe40000000114 */
[----:B----4-:R-:W-:-:S06]  /*1ac0*/  DADD R6, -R6, R16 ;  /* 0x0000000006067229 */ /* 0x010fcc0000000110 */
[----:B------:R-:W-:Y:S02]  /*1ad0*/  DMUL R8, R8, R8 ;  /* 0x0000000808087228 */ /* 0x000fe40000000000 */
[----:B---3--:R-:W-:-:S06]  /*1ae0*/  DADD R14, -R14, R22 ;  /* 0x000000000e0e7229 */ /* 0x008fcc0000000116 */
[----:B------:R-:W-:-:S08]  /*1af0*/  DFMA R8, R6, R6, R8 ;  /* 0x000000060608722b */ /* 0x000fd00000000008 */
[----:B------:R-:W-:-:S10]  /*1b00*/  DFMA R8, R14, R14, R8 ;  /* 0x0000000e0e08722b */ /* 0x000fd40000000008 */
[----:B------:R-:W0:Y:S02]  /*1b10*/  F2F.F32.F64 R9, R8 ;  /* 0x0000000800097310 */ /* 0x000e240000301000 */
[----:B0-----:R-:W-:-:S06]  /*1b20*/  VIADD R4, R9, 0xf3000000 ;  /* 0xf300000009047836 */ /* 0x001fcc0000000000 */
        /* <DEDUP_REMOVED lines=8> */
.L_x_54:
[----:B-1----:R-:W-:Y:S01]  /*1bb0*/  FMUL.FTZ R8, R9, R6 ;  /* 0x0000000609087220 */ /* 0x002fe20000410000 */
[----:B------:R-:W-:-:S03]  /*1bc0*/  FMUL.FTZ R4, R6, 0.5 ;  /* 0x3f00000006047820 */ /* 0x000fc60000410000 */
[----:B------:R-:W-:-:S04]  /*1bd0*/  FFMA R5, -R8, R8, R9 ;  /* 0x0000000808057223 */ /* 0x000fc80000000109 */
[----:B------:R-:W-:-:S07]  /*1be0*/  FFMA R8, R5, R4, R8 ;  /* 0x0000000405087223 */ /* 0x000fce0000000008 */
.L_x_55:
[----:B------:R-:W-:Y:S05]  /*1bf0*/  BSYNC.RECONVERGENT B0 ;  /* 0x0000000000007941 */ /* 0x000fea0003800200 */
.L_x_53:
        /* <DEDUP_REMOVED lines=23> */
.L_x_57:
[----:B------:R-:W-:Y:S05]  /*1d70*/  BSYNC.RECONVERGENT B0 ;  /* 0x0000000000007941 */ /* 0x000fea0003800200 */
.L_x_56:
[----:B------:R-:W2:Y:S02]  /*1d80*/  LDG.E.64 R6, desc[UR10][R12.64] ;  /* 0x0000000a0c067981 */ /* 0x000ea4000c1e1b00 */
[----:B--2---:R-:W-:-:S07]  /*1d90*/  DADD R6, R6, R4 ;  /* 0x0000000006067229 */ /* 0x004fce0000000004 */
[----:B------:R2:W-:Y:S04]  /*1da0*/  STG.E.64 desc[UR10][R12.64], R6 ;  /* 0x000000060c007986 */ /* 0x0005e8000c101b0a */
.L_x_41:
[----:B------:R-:W-:Y:S05]  /*1db0*/  @!P0 BRA `(.L_x_58) ;  /* 0xffffffe000d08947 */ /* 0x000fea000383ffff */
[----:B0-----:R-:W-:Y:S05]  /*1dc0*/  EXIT ;  /* 0x000000000000794d */ /* 0x001fea0003800000 */
        .weak           $__internal_3_$__cuda_sm20_div_rn_f64_full
        .type           $__internal_3_$__cuda_sm20_div_rn_f64_full,@function
        .size           $__internal_3_$__cuda_sm20_div_rn_f64_full,($__internal_4_$__cuda_sm20_sqrt_rn_f32_slowpath - $__internal_3_$__cuda_sm20_div_rn_f64_full)
$__internal_3_$__cuda_sm20_div_rn_f64_full:
[C---:B------:R-:W-:Y:S01]  /*1dd0*/  FSETP.GEU.AND P1, PT, |R17|.reuse, 1.469367938527859385e-39, PT ;  /* 0x001000001100780b */ /* 0x040fe20003f2e200 */
[----:B------:R-:W-:Y:S01]  /*1de0*/  IMAD.MOV.U32 R22, RZ, RZ, 0x1 ;  /* 0x00000001ff167424 */ /* 0x000fe200078e00ff */
[----:B------:R-:W-:Y:S01]  /*1df0*/  LOP3.LUT R14, R17, 0x800fffff, RZ, 0xc0, !PT ;  /* 0x800fffff110e7812 */ /* 0x000fe200078ec0ff */
[----:B------:R-:W-:Y:S01]  /*1e00*/  BSSY.RECONVERGENT B1, `(.L_x_59) ;  /* 0x0000054000017945 */ /* 0x000fe20003800200 */
[C---:B------:R-:W-:Y:S02]  /*1e10*/  FSETP.GEU.AND P3, PT, |R19|.reuse, 1.469367938527859385e-39, PT ;  /* 0x001000001300780b */ /* 0x040fe40003f6e200 */
[----:B------:R-:W-:Y:S02]  /*1e20*/  LOP3.LUT R15, R14, 0x3ff00000, RZ, 0xfc, !PT ;  /* 0x3ff000000e0f7812 */ /* 0x000fe400078efcff */
[----:B------:R-:W-:Y:S02]  /*1e30*/  MOV R14, R16 ;  /* 0x00000010000e7202 */ /* 0x000fe40000000f00 */
[----:B------:R-:W-:-:S02]  /*1e40*/  LOP3.LUT R5, R19, 0x7ff00000, RZ, 0xc0, !PT ;  /* 0x7ff0000013057812 */ /* 0x000fc400078ec0ff */
[----:B------:R-:W-:Y:S01]  /*1e50*/  LOP3.LUT R8, R17, 0x7ff00000, RZ, 0xc0, !PT ;  /* 0x7ff0000011087812 */ /* 0x000fe200078ec0ff */
[----:B------:R-:W-:-:S03]  /*1e60*/  @!P1 DMUL R14, R16, 8.98846567431157953865e+307 ;  /* 0x7fe00000100e9828 */ /* 0x000fc60000000000 */
[----:B------:R-:W-:Y:S02]  /*1e70*/  ISETP.GE.U32.AND P2, PT, R5, R8, PT ;  /* 0x000000080500720c */ /* 0x000fe40003f46070 */
[----:B------:R-:W-:Y:S01]  /*1e80*/  @!P3 LOP3.LUT R6, R17, 0x7ff00000, RZ, 0xc0, !PT ;  /* 0x7ff000001106b812 */ /* 0x000fe200078ec0ff */
[----:B------:R-:W0:Y:S01]  /*1e90*/  MUFU.RCP64H R23, R15 ;  /* 0x0000000f00177308 */ /* 0x000e220000001800 */
[----:B------:R-:W-:Y:S02]  /*1ea0*/  @!P3 MOV R34, RZ ;  /* 0x000000ff0022b202 */ /* 0x000fe40000000f00 */
[----:B------:R-:W-:Y:S01]  /*1eb0*/  @!P3 ISETP.GE.U32.AND P4, PT, R5, R6, PT ;  /* 0x000000060500b20c */ /* 0x000fe20003f86070 */
[----:B------:R-:W-:Y:S01]  /*1ec0*/  IMAD.MOV.U32 R6, RZ, RZ, 0x1ca00000 ;  /* 0x1ca00000ff067424 */ /* 0x000fe200078e00ff */
[----:B------:R-:W-:-:S04]  /*1ed0*/  @!P1 LOP3.LUT R8, R15, 0x7ff00000, RZ, 0xc0, !PT ;  /* 0x7ff000000f089812 */ /* 0x000fc800078ec0ff */
[----:B------:R-:W-:Y:S01]  /*1ee0*/  @!P3 SEL R7, R6, 0x63400000, !P4 ;  /* 0x634000000607b807 */ /* 0x000fe20006000000 */
[----:B------:R-:W-:-:S03]  /*1ef0*/  VIADD R30, R8, 0xffffffff ;  /* 0xffffffff081e7836 */ /* 0x000fc60000000000 */
[----:B------:R-:W-:Y:S01]  /*1f00*/  @!P3 LOP3.LUT R7, R7, 0x80000000, R19, 0xf8, !PT ;  /* 0x800000000707b812 */ /* 0x000fe200078ef813 */
[----:B0-----:R-:W-:-:S03]  /*1f10*/  DFMA R20, R22, -R14, 1 ;  /* 0x3ff000001614742b */ /* 0x001fc6000000080e */
[----:B------:R-:W-:Y:S01]  /*1f20*/  @!P3 LOP3.LUT R35, R7, 0x100000, RZ, 0xfc, !PT ;  /* 0x001000000723b812 */ /* 0x000fe200078efcff */
[----:B------:R-:W-:-:S04]  /*1f30*/  IMAD.MOV.U32 R7, RZ, RZ, R5 ;  /* 0x000000ffff077224 */ /* 0x000fc800078e0005 */
        /* <DEDUP_REMOVED lines=18> */
[----:B------:R-:W-:Y:S01]  /*2060*/  ISETP.GE.U32.AND P1, PT, R5, R8, PT ;  /* 0x000000080500720c */ /* 0x000fe20003f26070 */
[----:B------:R-:W-:Y:S01]  /*2070*/  IMAD.MOV.U32 R8, RZ, RZ, RZ ;  /* 0x000000ffff087224 */ /* 0x000fe200078e00ff */
[----:B------:R-:W-:Y:S02]  /*2080*/  VIMNMX R7, PT, PT, R7, 0x46a00000, PT ;  /* 0x46a0000007077848 */ /* 0x000fe40003fe0100 */
[----:B------:R-:W-:-:S04]  /*2090*/  SEL R6, R6, 0x63400000, !P1 ;  /* 0x6340000006067807 */ /* 0x000fc80004800000 */
[----:B------:R-:W-:-:S05]  /*20a0*/  IADD3 R6, PT, PT, -R6, R7, RZ ;  /* 0x0000000706067210 */ /* 0x000fca0007ffe1ff */
[----:B------:R-:W-:-:S06]  /*20b0*/  VIADD R9, R6, 0x7fe00000 ;  /* 0x7fe0000006097836 */ /* 0x000fcc0000000000 */
[----:B------:R-:W-:-:S10]  /*20c0*/  DMUL R34, R22, R8 ;  /* 0x0000000816227228 */ /* 0x000fd40000000000 */
[----:B------:R-:W-:-:S13]  /*20d0*/  FSETP.GTU.AND P1, PT, |R35|, 1.469367938527859385e-39, PT ;  /* 0x001000002300780b */ /* 0x000fda0003f2c200 */
[----:B------:R-:W-:Y:S05]  /*20e0*/  @P1 BRA `(.L_x_61) ;  /* 0x0000000000941947 */ /* 0x000fea0003800000 */
[----:B------:R-:W-:-:S06]  /*20f0*/  DFMA R14, R22, -R14, R20 ;  /* 0x8000000e160e722b */ /* 0x000fcc0000000014 */
[----:B------:R-:W-:-:S04]  /*2100*/  IMAD.MOV.U32 R14, RZ, RZ, RZ ;  /* 0x000000ffff0e7224 */ /* 0x000fc800078e00ff */
[C---:B------:R-:W-:Y:S02]  /*2110*/  FSETP.NEU.AND P1, PT, R15.reuse, RZ, PT ;  /* 0x000000ff0f00720b */ /* 0x040fe40003f2d000 */
[----:B------:R-:W-:-:S04]  /*2120*/  LOP3.LUT R16, R15, 0x80000000, R17, 0x48, !PT ;  /* 0x800000000f107812 */ /* 0x000fc800078e4811 */
[----:B------:R-:W-:-:S07]  /*2130*/  LOP3.LUT R15, R16, R9, RZ, 0xfc, !PT ;  /* 0x00000009100f7212 */ /* 0x000fce00078efcff */
[----:B------:R-:W-:Y:S05]  /*2140*/  @!P1 BRA `(.L_x_61) ;  /* 0x00000000007c9947 */ /* 0x000fea0003800000 */
[C---:B------:R-:W-:Y:S01]  /*2150*/  IADD3 R9, PT, PT, -R6.reuse, RZ, RZ ;  /* 0x000000ff06097210 */ /* 0x040fe20007ffe1ff */
[----:B------:R-:W-:Y:S01]  /*2160*/  IMAD.MOV.U32 R8, RZ, RZ, RZ ;  /* 0x000000ffff087224 */ /* 0x000fe200078e00ff */
[----:B------:R-:W-:-:S05]  /*2170*/  IADD3 R5, PT, PT, -R6, -0x43300000, RZ ;  /* 0xbcd0000006057810 */ /* 0x000fca0007ffe1ff */
[----:B------:R-:W-:Y:S02]  /*2180*/  DFMA R8, R34, -R8, R22 ;  /* 0x800000082208722b */ /* 0x000fe40000000016 */
[----:B------:R-:W-:-:S08]  /*2190*/  DMUL.RP R22, R22, R14 ;  /* 0x0000000e16167228 */ /* 0x000fd00000008000 */
[----:B------:R-:W-:Y:S02]  /*21a0*/  FSETP.NEU.AND P1, PT, |R9|, R5, PT ;  /* 0x000000050900720b */ /* 0x000fe40003f2d200 */
[----:B------:R-:W-:Y:S02]  /*21b0*/  LOP3.LUT R5, R23, R16, RZ, 0x3c, !PT ;  /* 0x0000001017057212 */ /* 0x000fe400078e3cff */
[----:B------:R-:W-:Y:S02]  /*21c0*/  FSEL R34, R22, R34, !P1 ;  /* 0x0000002216227208 */ /* 0x000fe40004800000 */
[----:B------:R-:W-:Y:S01]  /*21d0*/  FSEL R35, R5, R35, !P1 ;  /* 0x0000002305237208 */ /* 0x000fe20004800000 */
[----:B------:R-:W-:Y:S06]  /*21e0*/  BRA `(.L_x_61) ;  /* 0x0000000000547947 */ /* 0x000fec0003800000 */
.L_x_60:
        /* <DEDUP_REMOVED lines=16> */
.L_x_63:
[----:B------:R-:W-:Y:S01]  /*22f0*/  LOP3.LUT R35, R17, 0x80000, RZ, 0xfc, !PT ;  /* 0x0008000011237812 */ /* 0x000fe200078efcff */
[----:B------:R-:W-:Y:S01]  /*2300*/  IMAD.MOV.U32 R34, RZ, RZ, R16 ;  /* 0x000000ffff227224 */ /* 0x000fe200078e0010 */
[----:B------:R-:W-:Y:S06]  /*2310*/  BRA `(.L_x_61) ;  /* 0x0000000000087947 */ /* 0x000fec0003800000 */
.L_x_62:
[----:B------:R-:W-:Y:S02]  /*2320*/  LOP3.LUT R35, R19, 0x80000, RZ, 0xfc, !PT ;  /* 0x0008000013237812 */ /* 0x000fe400078efcff */
[----:B------:R-:W-:-:S07]  /*2330*/  MOV R34, R18 ;  /* 0x0000001200227202 */ /* 0x000fce0000000f00 */
.L_x_61:
[----:B------:R-:W-:Y:S05]  /*2340*/  BSYNC.RECONVERGENT B1 ;  /* 0x0000000000017941 */ /* 0x000fea0003800200 */
.L_x_59:
[----:B------:R-:W-:-:S04]  /*2350*/  IMAD.MOV.U32 R5, RZ, RZ, 0x0 ;  /* 0x00000000ff057424 */ /* 0x000fc800078e00ff */
[----:B------:R-:W-:Y:S05]  /*2360*/  RET.REL.NODEC R4 `(coulomb_kernel) ;  /* 0xffffffdc04247950 */ /* 0x000fea0003c3ffff */
        .weak           $__internal_4_$__cuda_sm20_sqrt_rn_f32_slowpath
        .type           $__internal_4_$__cuda_sm20_sqrt_rn_f32_slowpath,@function
        .size           $__internal_4_$__cuda_sm20_sqrt_rn_f32_slowpath,(.L_x_70 - $__internal_4_$__cuda_sm20_sqrt_rn_f32_slowpath)
$__internal_4_$__cuda_sm20_sqrt_rn_f32_slowpath:
[----:B------:R-:W-:-:S13]  /*2370*/  LOP3.LUT P1, RZ, R4, 0x7fffffff, RZ, 0xc0, !PT ;  /* 0x7fffffff04ff7812 */ /* 0x000fda000782c0ff */
[----:B------:R-:W-:Y:S01]  /*2380*/  @!P1 IMAD.MOV.U32 R7, RZ, RZ, R4 ;  /* 0x000000ffff079224 */ /* 0x000fe200078e0004 */
[----:B------:R-:W-:Y:S06]  /*2390*/  @!P1 BRA `(.L_x_64) ;  /* 0x0000000000409947 */ /* 0x000fec0003800000 */
[----:B------:R-:W-:-:S13]  /*23a0*/  FSETP.GEU.FTZ.AND P1, PT, R4, RZ, PT ;  /* 0x000000ff0400720b */ /* 0x000fda0003f3e000 */
        /* <DEDUP_REMOVED lines=9> */
[----:B------:R-:W-:-:S03]  /*2440*/  @P1 FMUL.FTZ R9, R14, 0.5 ;  /* 0x3f0000000e091820 */ /* 0x000fc60000410000 */
[----:B------:R-:W-:-:S04]  /*2450*/  @P1 FADD.FTZ R7, -R8, -RZ ;  /* 0x800000ff08071221 */ /* 0x000fc80000010100 */
[----:B------:R-:W-:Y:S01]  /*2460*/  @P1 FFMA R15, R8, R7, R5 ;  /* 0x00000007080f1223 */ /* 0x000fe20000000005 */
[----:B------:R-:W-:-:S03]  /*2470*/  @!P1 MOV R7, R4 ;  /* 0x0000000400079202 */ /* 0x000fc60000000f00 */
[----:B------:R-:W-:-:S04]  /*2480*/  @P1 FFMA R9, R15, R9, R8 ;  /* 0x000000090f091223 */ /* 0x000fc80000000008 */
[----:B------:R-:W-:-:S07]  /*2490*/  @P1 FMUL.FTZ R7, R9, 2.3283064365386962891e-10 ;  /* 0x2f80000009071820 */ /* 0x000fce0000410000 */
.L_x_64:
[----:B------:R-:W-:Y:S02]  /*24a0*/  IMAD.MOV.U32 R4, RZ, RZ, R6 ;  /* 0x000000ffff047224 */ /* 0x000fe400078e0006 */
[----:B------:R-:W-:-:S04]  /*24b0*/  IMAD.MOV.U32 R5, RZ, RZ, 0x0 ;  /* 0x00000000ff057424 */ /* 0x000fc800078e00ff */
[----:B------:R-:W-:Y:S05]  /*24c0*/  RET.REL.NODEC R4 `(coulomb_kernel) ;  /* 0xffffffd804cc7950 */ /* 0x000fea0003c3ffff */
.L_x_65:
        /* <DEDUP_REMOVED lines=11> */
.L_x_70:


//--------------------- .nv.global.init           --------------------------
	.section	.nv.global.init,"aw",@progbits
	.align	8
.nv.global.init:
	.type		SOFTENING_FACTOR,@object
	.size		SOFTENING_FACTOR,(.L_0 - SOFTENING_FACTOR)
SOFTENING_FACTOR:
        /*0000*/ 	.byte	0x11, 0xea, 0x2d, 0x81, 0x99, 0x97, 0x71, 0x3d
.L_0:


//--------------------- .nv.shared.reserved.0     --------------------------
	.section	.nv.shared.reserved.0,"aw",@nobits
	.weak		__nv_reservedSMEM_offset_0_alias
	.size		__nv_reservedSMEM_offset_0_alias, 0, 64
	.other		__nv_reservedSMEM_offset_0_alias,@"STO_CUDA_RESERVED_SHARED STV_DEFAULT"
__nv_reservedSMEM_offset_0_alias:
	.zero		0
	.zero		64


//--------------------- .nv.constant0.coulomb_kernel_without_addition --------------------------
	.section	.nv.constant0.coulomb_kernel_without_addition,"a",@progbits
	.sectionflags	@""
	.align	4
.nv.constant0.coulomb_kernel_without_addition:
	.zero		944


//--------------------- .nv.constant0.coulomb_kernel --------------------------
	.section	.nv.constant0.coulomb_kernel,"a",@progbits
	.sectionflags	@""
	.align	4
.nv.constant0.coulomb_kernel:
	.zero		944


//--------------------- SYMBOLS --------------------------

	.type		.nv.reservedSmem.offset0,@object
	.size		.nv.reservedSmem.offset0,0x4
